//
// Generated by NVIDIA NVVM Compiler
//
// Compiler Build ID: CL-36424714
// Cuda compilation tools, release 13.0, V13.0.88
// Based on NVVM 20.0.0
//

.version 9.0
.target sm_100
.address_size 64

	// .globl	_Z8Kernel_2PiS_S_S_S_S_S_S_S_S_S_S_S_iiiiiii
// _ZZ8Kernel_2PiS_S_S_S_S_S_S_S_S_S_S_S_iiiiiiiE11H_Max_Block has been demoted
// _ZZ8Kernel_2PiS_S_S_S_S_S_S_S_S_S_S_S_iiiiiiiE11H_Loc_Block has been demoted

.visible .entry _Z8Kernel_2PiS_S_S_S_S_S_S_S_S_S_S_S_iiiiiii(
	.param .u64 .ptr .align 1 _Z8Kernel_2PiS_S_S_S_S_S_S_S_S_S_S_S_iiiiiii_param_0,
	.param .u64 .ptr .align 1 _Z8Kernel_2PiS_S_S_S_S_S_S_S_S_S_S_S_iiiiiii_param_1,
	.param .u64 .ptr .align 1 _Z8Kernel_2PiS_S_S_S_S_S_S_S_S_S_S_S_iiiiiii_param_2,
	.param .u64 .ptr .align 1 _Z8Kernel_2PiS_S_S_S_S_S_S_S_S_S_S_S_iiiiiii_param_3,
	.param .u64 .ptr .align 1 _Z8Kernel_2PiS_S_S_S_S_S_S_S_S_S_S_S_iiiiiii_param_4,
	.param .u64 .ptr .align 1 _Z8Kernel_2PiS_S_S_S_S_S_S_S_S_S_S_S_iiiiiii_param_5,
	.param .u64 .ptr .align 1 _Z8Kernel_2PiS_S_S_S_S_S_S_S_S_S_S_S_iiiiiii_param_6,
	.param .u64 .ptr .align 1 _Z8Kernel_2PiS_S_S_S_S_S_S_S_S_S_S_S_iiiiiii_param_7,
	.param .u64 .ptr .align 1 _Z8Kernel_2PiS_S_S_S_S_S_S_S_S_S_S_S_iiiiiii_param_8,
	.param .u64 .ptr .align 1 _Z8Kernel_2PiS_S_S_S_S_S_S_S_S_S_S_S_iiiiiii_param_9,
	.param .u64 .ptr .align 1 _Z8Kernel_2PiS_S_S_S_S_S_S_S_S_S_S_S_iiiiiii_param_10,
	.param .u64 .ptr .align 1 _Z8Kernel_2PiS_S_S_S_S_S_S_S_S_S_S_S_iiiiiii_param_11,
	.param .u64 .ptr .align 1 _Z8Kernel_2PiS_S_S_S_S_S_S_S_S_S_S_S_iiiiiii_param_12,
	.param .u32 _Z8Kernel_2PiS_S_S_S_S_S_S_S_S_S_S_S_iiiiiii_param_13,
	.param .u32 _Z8Kernel_2PiS_S_S_S_S_S_S_S_S_S_S_S_iiiiiii_param_14,
	.param .u32 _Z8Kernel_2PiS_S_S_S_S_S_S_S_S_S_S_S_iiiiiii_param_15,
	.param .u32 _Z8Kernel_2PiS_S_S_S_S_S_S_S_S_S_S_S_iiiiiii_param_16,
	.param .u32 _Z8Kernel_2PiS_S_S_S_S_S_S_S_S_S_S_S_iiiiiii_param_17,
	.param .u32 _Z8Kernel_2PiS_S_S_S_S_S_S_S_S_S_S_S_iiiiiii_param_18,
	.param .u32 _Z8Kernel_2PiS_S_S_S_S_S_S_S_S_S_S_S_iiiiiii_param_19
)
{
	.reg .pred 	%p<42>;
	.reg .b32 	%r<227>;
	.reg .b64 	%rd<105>;
	// demoted variable
	.shared .align 4 .b8 _ZZ8Kernel_2PiS_S_S_S_S_S_S_S_S_S_S_S_iiiiiiiE11H_Max_Block[512];
	// demoted variable
	.shared .align 4 .b8 _ZZ8Kernel_2PiS_S_S_S_S_S_S_S_S_S_S_S_iiiiiiiE11H_Loc_Block[512];
	ld.param.u64 	%rd27, [_Z8Kernel_2PiS_S_S_S_S_S_S_S_S_S_S_S_iiiiiii_param_0];
	ld.param.u64 	%rd28, [_Z8Kernel_2PiS_S_S_S_S_S_S_S_S_S_S_S_iiiiiii_param_1];
	ld.param.u64 	%rd21, [_Z8Kernel_2PiS_S_S_S_S_S_S_S_S_S_S_S_iiiiiii_param_2];
	ld.param.u64 	%rd29, [_Z8Kernel_2PiS_S_S_S_S_S_S_S_S_S_S_S_iiiiiii_param_3];
	ld.param.u64 	%rd30, [_Z8Kernel_2PiS_S_S_S_S_S_S_S_S_S_S_S_iiiiiii_param_4];
	ld.param.u64 	%rd31, [_Z8Kernel_2PiS_S_S_S_S_S_S_S_S_S_S_S_iiiiiii_param_5];
	ld.param.u64 	%rd22, [_Z8Kernel_2PiS_S_S_S_S_S_S_S_S_S_S_S_iiiiiii_param_6];
	ld.param.u64 	%rd23, [_Z8Kernel_2PiS_S_S_S_S_S_S_S_S_S_S_S_iiiiiii_param_7];
	ld.param.u64 	%rd24, [_Z8Kernel_2PiS_S_S_S_S_S_S_S_S_S_S_S_iiiiiii_param_8];
	ld.param.u64 	%rd25, [_Z8Kernel_2PiS_S_S_S_S_S_S_S_S_S_S_S_iiiiiii_param_9];
	ld.param.u64 	%rd32, [_Z8Kernel_2PiS_S_S_S_S_S_S_S_S_S_S_S_iiiiiii_param_11];
	ld.param.u64 	%rd33, [_Z8Kernel_2PiS_S_S_S_S_S_S_S_S_S_S_S_iiiiiii_param_12];
	ld.param.u32 	%r101, [_Z8Kernel_2PiS_S_S_S_S_S_S_S_S_S_S_S_iiiiiii_param_13];
	ld.param.u32 	%r102, [_Z8Kernel_2PiS_S_S_S_S_S_S_S_S_S_S_S_iiiiiii_param_14];
	ld.param.u32 	%r103, [_Z8Kernel_2PiS_S_S_S_S_S_S_S_S_S_S_S_iiiiiii_param_15];
	ld.param.u32 	%r104, [_Z8Kernel_2PiS_S_S_S_S_S_S_S_S_S_S_S_iiiiiii_param_16];
	ld.param.u32 	%r105, [_Z8Kernel_2PiS_S_S_S_S_S_S_S_S_S_S_S_iiiiiii_param_17];
	ld.param.u32 	%r106, [_Z8Kernel_2PiS_S_S_S_S_S_S_S_S_S_S_S_iiiiiii_param_18];
	ld.param.u32 	%r107, [_Z8Kernel_2PiS_S_S_S_S_S_S_S_S_S_S_S_iiiiiii_param_19];
	cvta.to.global.u64 	%rd1, %rd30;
	cvta.to.global.u64 	%rd2, %rd29;
	cvta.to.global.u64 	%rd3, %rd27;
	cvta.to.global.u64 	%rd4, %rd31;
	cvta.to.global.u64 	%rd5, %rd33;
	cvta.to.global.u64 	%rd6, %rd32;
	cvta.to.global.u64 	%rd7, %rd28;
	mov.u32 	%r188, %ctaid.x;
	setp.ge.s32 	%p1, %r188, %r101;
	@%p1 bra 	$L__BB0_39;
	mov.u32 	%r2, %tid.x;
	mad.lo.s32 	%r109, %r102, %r102, %r102;
	add.s32 	%r110, %r102, %r109;
	add.s32 	%r3, %r110, 1;
	mov.u32 	%r4, %ntid.x;
	not.b32 	%r111, %r102;
	mad.lo.s32 	%r5, %r111, %r102, %r111;
	shl.b32 	%r6, %r4, 2;
	sub.s32 	%r7, %r2, %r107;
	cvta.to.global.u64 	%rd8, %rd24;
	cvta.to.global.u64 	%rd9, %rd25;
	cvta.to.global.u64 	%rd10, %rd22;
	cvta.to.global.u64 	%rd11, %rd23;
	cvta.to.global.u64 	%rd12, %rd21;
$L__BB0_2:
	ld.param.u64 	%rd103, [_Z8Kernel_2PiS_S_S_S_S_S_S_S_S_S_S_S_iiiiiii_param_10];
	mul.wide.s32 	%rd34, %r188, 4;
	add.s64 	%rd35, %rd8, %rd34;
	ld.global.u32 	%r12, [%rd35];
	add.s64 	%rd13, %rd9, %rd34;
	ld.global.u32 	%r13, [%rd13];
	sub.s32 	%r112, %r13, %r107;
	cvta.to.global.u64 	%rd36, %rd103;
	add.s64 	%rd14, %rd36, %rd34;
	ld.global.u32 	%r14, [%rd14];
	add.s32 	%r113, %r112, 1;
	min.s32 	%r15, %r113, %r102;
	add.s32 	%r114, %r14, 1;
	min.s32 	%r16, %r114, %r102;
	add.s32 	%r115, %r16, %r15;
	add.s32 	%r17, %r115, -1;
	setp.lt.s32 	%p2, %r17, 1;
	@%p2 bra 	$L__BB0_38;
	add.s32 	%r18, %r15, 1;
	mul.lo.s32 	%r19, %r3, %r188;
	mul.lo.s32 	%r20, %r5, %r188;
	mul.lo.s32 	%r21, %r188, %r102;
	add.s32 	%r22, %r21, -1;
	mul.lo.s32 	%r23, %r4, %r15;
	add.s32 	%r24, %r7, %r13;
	mov.b32 	%r221, 0;
$L__BB0_4:
	setp.lt.s32 	%p3, %r221, %r15;
	add.s32 	%r117, %r226, 1;
	selp.b32 	%r226, 0, %r117, %p3;
	add.s32 	%r118, %r221, 1;
	min.s32 	%r30, %r118, %r16;
	bar.sync 	0;
	add.s32 	%r200, %r226, %r2;
	setp.ge.s32 	%p4, %r200, %r30;
	@%p4 bra 	$L__BB0_16;
	shl.b32 	%r197, %r200, 2;
	sub.s32 	%r196, %r14, %r200;
	add.s32 	%r119, %r2, %r226;
	mad.lo.s32 	%r120, %r15, %r119, %r15;
	add.s32 	%r121, %r19, %r221;
	add.s32 	%r122, %r121, %r120;
	add.s32 	%r195, %r122, 2;
	mad.lo.s32 	%r194, %r15, %r200, %r121;
	add.s32 	%r123, %r24, %r226;
	sub.s32 	%r193, %r123, %r221;
$L__BB0_6:
	bar.sync 	0;
	add.s32 	%r205, %r194, 1;
	add.s32 	%r46, %r195, -1;
	mul.wide.s32 	%rd37, %r193, 4;
	add.s64 	%rd38, %rd10, %rd37;
	ld.global.u32 	%r124, [%rd38];
	mul.wide.s32 	%rd39, %r196, 4;
	add.s64 	%rd40, %rd11, %rd39;
	ld.global.u32 	%r125, [%rd40];
	setp.ne.s32 	%p5, %r124, %r125;
	mul.wide.s32 	%rd41, %r194, 4;
	add.s64 	%rd15, %rd7, %rd41;
	@%p5 bra 	$L__BB0_8;
	ld.global.u32 	%r129, [%rd15];
	add.s32 	%r204, %r129, %r103;
	mov.b32 	%r201, -2;
	mov.u32 	%r199, %r194;
	bra.uni 	$L__BB0_9;
$L__BB0_8:
	ld.global.u32 	%r127, [%rd15];
	add.s32 	%r201, %r127, %r104;
	mov.b32 	%r204, -2;
	mov.u32 	%r198, %r194;
$L__BB0_9:
	ld.global.u32 	%r130, [%rd15+4];
	sub.s32 	%r206, %r130, %r105;
	mul.wide.s32 	%rd42, %r194, 4;
	add.s64 	%rd43, %rd3, %rd42;
	ld.global.u32 	%r131, [%rd43+4];
	sub.s32 	%r54, %r131, %r106;
	setp.le.s32 	%p6, %r206, %r54;
	@%p6 bra 	$L__BB0_11;
	mul.wide.s32 	%rd50, %r46, 4;
	add.s64 	%rd51, %rd3, %rd50;
	st.global.u32 	[%rd51+4], %r206;
	add.s64 	%rd52, %rd2, %rd50;
	st.global.u32 	[%rd52+4], %r205;
	bra.uni 	$L__BB0_12;
$L__BB0_11:
	mul.wide.s32 	%rd44, %r46, 4;
	add.s64 	%rd45, %rd3, %rd44;
	st.global.u32 	[%rd45+4], %r54;
	mul.wide.s32 	%rd46, %r205, 4;
	add.s64 	%rd47, %rd2, %rd46;
	ld.global.u32 	%r205, [%rd47];
	mul.wide.s32 	%rd48, %r15, 4;
	add.s64 	%rd49, %rd47, %rd48;
	st.global.u32 	[%rd49+4], %r205;
	mov.u32 	%r206, %r54;
$L__BB0_12:
	mul.wide.s32 	%rd53, %r46, 4;
	add.s64 	%rd16, %rd7, %rd53;
	ld.global.u32 	%r132, [%rd16];
	sub.s32 	%r208, %r132, %r105;
	add.s64 	%rd17, %rd12, %rd53;
	ld.global.u32 	%r133, [%rd17];
	sub.s32 	%r59, %r133, %r106;
	setp.le.s32 	%p7, %r208, %r59;
	@%p7 bra 	$L__BB0_14;
	st.global.u32 	[%rd17+4], %r208;
	mul.wide.s32 	%rd56, %r46, 4;
	add.s64 	%rd57, %rd1, %rd56;
	st.global.u32 	[%rd57+4], %r46;
	mov.u32 	%r207, %r46;
	bra.uni 	$L__BB0_15;
$L__BB0_14:
	st.global.u32 	[%rd17+4], %r59;
	mul.wide.s32 	%rd54, %r46, 4;
	add.s64 	%rd55, %rd1, %rd54;
	ld.global.u32 	%r207, [%rd55];
	st.global.u32 	[%rd55+4], %r207;
	mov.u32 	%r208, %r59;
$L__BB0_15:
	max.s32 	%r134, %r204, -1;
	setp.lt.s32 	%p8, %r204, 0;
	selp.b32 	%r135, 0, %r134, %p8;
	selp.b32 	%r136, %r195, %r199, %p8;
	setp.gt.s32 	%p9, %r206, %r135;
	max.s32 	%r137, %r206, %r135;
	selp.b32 	%r138, %r205, %r136, %p9;
	setp.gt.s32 	%p10, %r208, %r137;
	max.s32 	%r139, %r208, %r137;
	selp.b32 	%r140, %r207, %r138, %p10;
	setp.gt.s32 	%p11, %r201, %r139;
	max.s32 	%r141, %r201, %r139;
	selp.b32 	%r142, %r198, %r140, %p11;
	st.global.u32 	[%rd16+4], %r141;
	mul.wide.s32 	%rd58, %r46, 4;
	add.s64 	%rd59, %rd4, %rd58;
	st.global.u32 	[%rd59+4], %r142;
	setp.eq.s32 	%p12, %r141, %r12;
	selp.b32 	%r143, %r195, 0, %p12;
	selp.b32 	%r144, %r12, 0, %p12;
	mov.u32 	%r145, _ZZ8Kernel_2PiS_S_S_S_S_S_S_S_S_S_S_S_iiiiiiiE11H_Max_Block;
	add.s32 	%r146, %r145, %r197;
	st.shared.u32 	[%r146], %r144;
	mov.u32 	%r147, _ZZ8Kernel_2PiS_S_S_S_S_S_S_S_S_S_S_S_iiiiiiiE11H_Loc_Block;
	add.s32 	%r148, %r147, %r197;
	st.shared.u32 	[%r148], %r143;
	add.s32 	%r200, %r200, %r4;
	add.s32 	%r197, %r197, %r6;
	sub.s32 	%r196, %r196, %r4;
	add.s32 	%r195, %r195, %r23;
	add.s32 	%r194, %r194, %r23;
	add.s32 	%r193, %r193, %r4;
	setp.lt.s32 	%p13, %r200, %r30;
	@%p13 bra 	$L__BB0_6;
$L__BB0_16:
	setp.ne.s32 	%p14, %r2, 0;
	bar.sync 	0;
	setp.ge.s32 	%p15, %r226, %r30;
	or.pred  	%p16, %p14, %p15;
	@%p16 bra 	$L__BB0_37;
	mov.u32 	%r211, %r226;
$L__BB0_18:
	mov.u32 	%r72, %r221;
	shl.b32 	%r149, %r211, 2;
	mov.u32 	%r150, _ZZ8Kernel_2PiS_S_S_S_S_S_S_S_S_S_S_S_iiiiiiiE11H_Max_Block;
	add.s32 	%r151, %r150, %r149;
	ld.shared.u32 	%r152, [%r151];
	setp.ne.s32 	%p17, %r152, %r12;
	mov.u32 	%r222, %r211;
	@%p17 bra 	$L__BB0_36;
	setp.lt.s32 	%p18, %r102, 1;
	shl.b32 	%r154, %r211, 2;
	mov.u32 	%r155, _ZZ8Kernel_2PiS_S_S_S_S_S_S_S_S_S_S_S_iiiiiiiE11H_Loc_Block;
	add.s32 	%r156, %r155, %r154;
	ld.shared.u32 	%r213, [%r156];
	cvt.s64.s32 	%rd104, %r213;
	mul.wide.s32 	%rd60, %r213, 4;
	add.s64 	%rd61, %rd7, %rd60;
	ld.global.u32 	%r157, [%rd61];
	setp.eq.s32 	%p19, %r157, 0;
	setp.eq.s32 	%p20, %r213, 0;
	or.pred  	%p21, %p20, %p19;
	mov.b32 	%r215, 0;
	or.pred  	%p22, %p21, %p18;
	@%p22 bra 	$L__BB0_22;
	mov.b32 	%r215, 0;
$L__BB0_21:
	add.s32 	%r159, %r213, %r20;
	div.s32 	%r160, %r159, %r18;
	ld.global.u32 	%r161, [%rd13];
	sub.s32 	%r162, %r161, %r159;
	mad.lo.s32 	%r163, %r18, %r160, %r162;
	add.s32 	%r164, %r163, 1;
	add.s32 	%r165, %r215, %r21;
	mul.wide.s32 	%rd62, %r165, 4;
	add.s64 	%rd63, %rd6, %rd62;
	st.global.u32 	[%rd63], %r164;
	ld.global.u32 	%r166, [%rd14];
	sub.s32 	%r167, %r166, %r160;
	add.s32 	%r168, %r167, 1;
	add.s64 	%rd64, %rd5, %rd62;
	st.global.u32 	[%rd64], %r168;
	shl.b64 	%rd65, %rd104, 2;
	add.s64 	%rd66, %rd4, %rd65;
	ld.global.u32 	%r76, [%rd66];
	add.s32 	%r215, %r215, 1;
	cvt.s64.s32 	%rd104, %r76;
	mul.wide.s32 	%rd67, %r76, 4;
	add.s64 	%rd68, %rd7, %rd67;
	ld.global.u32 	%r169, [%rd68];
	setp.ne.s32 	%p23, %r169, 0;
	setp.ne.s32 	%p24, %r76, %r213;
	and.pred  	%p25, %p24, %p23;
	setp.lt.s32 	%p26, %r215, %r102;
	and.pred  	%p27, %p25, %p26;
	mov.u32 	%r213, %r76;
	@%p27 bra 	$L__BB0_21;
$L__BB0_22:
	add.s32 	%r79, %r22, %r215;
	mul.wide.s32 	%rd69, %r79, 4;
	add.s64 	%rd70, %rd6, %rd69;
	ld.global.u32 	%r170, [%rd70];
	ld.global.u32 	%r171, [%rd13];
	setp.ne.s32 	%p28, %r170, %r171;
	@%p28 bra 	$L__BB0_24;
	mul.wide.s32 	%rd71, %r79, 4;
	add.s64 	%rd72, %rd5, %rd71;
	ld.global.u32 	%r172, [%rd72];
	ld.global.u32 	%r173, [%rd14];
	setp.eq.s32 	%p29, %r172, %r173;
	mov.u32 	%r221, %r17;
	mov.u32 	%r222, %r30;
	@%p29 bra 	$L__BB0_36;
$L__BB0_24:
	setp.lt.s32 	%p30, %r215, 1;
	mov.u32 	%r221, %r72;
	mov.u32 	%r222, %r211;
	@%p30 bra 	$L__BB0_36;
	and.b32  	%r80, %r215, 7;
	setp.lt.u32 	%p31, %r215, 8;
	mov.u32 	%r219, %r215;
	@%p31 bra 	$L__BB0_28;
	and.b32  	%r81, %r215, 2147483640;
	mov.b32 	%r217, 0;
	mov.u32 	%r216, %r215;
$L__BB0_27:
	.pragma "nounroll";
	add.s32 	%r175, %r216, %r22;
	mul.wide.s32 	%rd73, %r175, 4;
	add.s64 	%rd74, %rd6, %rd73;
	mov.b32 	%r176, 0;
	st.global.u32 	[%rd74], %r176;
	add.s64 	%rd75, %rd5, %rd73;
	st.global.u32 	[%rd75], %r176;
	st.global.u32 	[%rd74+-4], %r176;
	st.global.u32 	[%rd75+-4], %r176;
	st.global.u32 	[%rd74+-8], %r176;
	st.global.u32 	[%rd75+-8], %r176;
	st.global.u32 	[%rd74+-12], %r176;
	st.global.u32 	[%rd75+-12], %r176;
	st.global.u32 	[%rd74+-16], %r176;
	st.global.u32 	[%rd75+-16], %r176;
	st.global.u32 	[%rd74+-20], %r176;
	st.global.u32 	[%rd75+-20], %r176;
	st.global.u32 	[%rd74+-24], %r176;
	st.global.u32 	[%rd75+-24], %r176;
	add.s32 	%r219, %r216, -8;
	cvt.s64.s32 	%rd76, %r21;
	cvt.s64.s32 	%rd77, %r216;
	add.s64 	%rd78, %rd77, %rd76;
	shl.b64 	%rd79, %rd78, 2;
	add.s64 	%rd80, %rd6, %rd79;
	st.global.u32 	[%rd80+-32], %r176;
	add.s64 	%rd81, %rd5, %rd79;
	st.global.u32 	[%rd81+-32], %r176;
	add.s32 	%r217, %r217, 8;
	setp.ne.s32 	%p32, %r217, %r81;
	mov.u32 	%r216, %r219;
	@%p32 bra 	$L__BB0_27;
$L__BB0_28:
	setp.eq.s32 	%p33, %r80, 0;
	mov.u32 	%r221, %r72;
	mov.u32 	%r222, %r211;
	@%p33 bra 	$L__BB0_36;
	and.b32  	%r87, %r215, 3;
	setp.lt.u32 	%p34, %r80, 4;
	@%p34 bra 	$L__BB0_31;
	add.s32 	%r177, %r219, %r22;
	mul.wide.s32 	%rd82, %r177, 4;
	add.s64 	%rd83, %rd6, %rd82;
	mov.b32 	%r178, 0;
	st.global.u32 	[%rd83], %r178;
	add.s64 	%rd84, %rd5, %rd82;
	st.global.u32 	[%rd84], %r178;
	st.global.u32 	[%rd83+-4], %r178;
	st.global.u32 	[%rd84+-4], %r178;
	st.global.u32 	[%rd83+-8], %r178;
	st.global.u32 	[%rd84+-8], %r178;
	add.s32 	%r88, %r219, -4;
	cvt.s64.s32 	%rd85, %r21;
	cvt.s64.s32 	%rd86, %r219;
	add.s64 	%rd87, %rd86, %rd85;
	shl.b64 	%rd88, %rd87, 2;
	add.s64 	%rd89, %rd6, %rd88;
	st.global.u32 	[%rd89+-16], %r178;
	add.s64 	%rd90, %rd5, %rd88;
	st.global.u32 	[%rd90+-16], %r178;
	mov.u32 	%r219, %r88;
$L__BB0_31:
	setp.eq.s32 	%p35, %r87, 0;
	mov.u32 	%r221, %r72;
	mov.u32 	%r222, %r211;
	@%p35 bra 	$L__BB0_36;
	setp.eq.s32 	%p36, %r87, 1;
	@%p36 bra 	$L__BB0_34;
	add.s32 	%r179, %r219, %r22;
	mul.wide.s32 	%rd91, %r179, 4;
	add.s64 	%rd92, %rd6, %rd91;
	mov.b32 	%r180, 0;
	st.global.u32 	[%rd92], %r180;
	add.s64 	%rd93, %rd5, %rd91;
	st.global.u32 	[%rd93], %r180;
	add.s32 	%r90, %r219, -2;
	cvt.s64.s32 	%rd94, %r21;
	cvt.s64.s32 	%rd95, %r219;
	add.s64 	%rd96, %rd95, %rd94;
	shl.b64 	%rd97, %rd96, 2;
	add.s64 	%rd98, %rd6, %rd97;
	st.global.u32 	[%rd98+-8], %r180;
	add.s64 	%rd99, %rd5, %rd97;
	st.global.u32 	[%rd99+-8], %r180;
	mov.u32 	%r219, %r90;
$L__BB0_34:
	and.b32  	%r181, %r215, 1;
	setp.eq.b32 	%p37, %r181, 1;
	not.pred 	%p38, %p37;
	mov.u32 	%r221, %r72;
	mov.u32 	%r222, %r211;
	@%p38 bra 	$L__BB0_36;
	add.s32 	%r182, %r219, %r22;
	mul.wide.s32 	%rd100, %r182, 4;
	add.s64 	%rd101, %rd6, %rd100;
	mov.b32 	%r183, 0;
	st.global.u32 	[%rd101], %r183;
	add.s64 	%rd102, %rd5, %rd100;
	st.global.u32 	[%rd102], %r183;
	mov.u32 	%r221, %r72;
	mov.u32 	%r222, %r211;
$L__BB0_36:
	add.s32 	%r211, %r222, 1;
	setp.lt.s32 	%p39, %r211, %r30;
	@%p39 bra 	$L__BB0_18;
$L__BB0_37:
	bar.sync 	0;
	add.s32 	%r221, %r221, 1;
	setp.lt.s32 	%p40, %r221, %r17;
	@%p40 bra 	$L__BB0_4;
$L__BB0_38:
	bar.sync 	0;
	mov.u32 	%r184, %nctaid.x;
	add.s32 	%r188, %r188, %r184;
	setp.lt.s32 	%p41, %r188, %r101;
	@%p41 bra 	$L__BB0_2;
$L__BB0_39:
	bar.sync 	0;
	ret;

}


// ===== COMPILED SASS (sm_100) =====

	.target	sm_100

	.elftype	@"ET_EXEC"


//--------------------- .note.nv.tkinfo           --------------------------
	.section	.note.nv.tkinfo,"",@"SHT_NOTE"
	.sectionflags	@"SHF_NOTE_NV_TKINFO"
	.tkinfo
        /*0018*/ 	.word	0x00000002
        /*0030*/ 	.string	""
        /*0030*/ 	.string	"ptxas"
        /*0030*/ 	.string	"Cuda compilation tools, release 13.0, V13.0.88"
        /*0030*/ 	.string	"Build cuda_13.0.r13.0/compiler.36424714_0"
        /*0030*/ 	.string	"-arch sm_100 -m 64 "



//--------------------- .note.nv.cuinfo           --------------------------
	.section	.note.nv.cuinfo,"",@"SHT_NOTE"
	.sectionflags	@"SHF_NOTE_NV_CUINFO"
        /*0018*/ 	.short	0x0002
        /*001a*/ 	.short	0x0064
        /*001c*/ 	.short	0x0082
	.zero		2


//--------------------- .nv.info                  --------------------------
	.section	.nv.info,"",@"SHT_CUDA_INFO"
	.align	4


	//----- nvinfo : EIATTR_REGCOUNT
	.align		4
        /*0000*/ 	.byte	0x04, 0x2f
        /*0002*/ 	.short	(.L_1 - .L_0)
	.align		4
.L_0:
        /*0004*/ 	.word	index@(_Z8Kernel_2PiS_S_S_S_S_S_S_S_S_S_S_S_iiiiiii)
        /*0008*/ 	.word	0x00000030


	//----- nvinfo : EIATTR_FRAME_SIZE
	.align		4
.L_1:
        /*000c*/ 	.byte	0x04, 0x11
        /*000e*/ 	.short	(.L_3 - .L_2)
	.align		4
.L_2:
        /*0010*/ 	.word	index@(_Z8Kernel_2PiS_S_S_S_S_S_S_S_S_S_S_S_iiiiiii)
        /*0014*/ 	.word	0x00000000


	//----- nvinfo : EIATTR_MIN_STACK_SIZE
	.align		4
.L_3:
        /*0018*/ 	.byte	0x04, 0x12
        /*001a*/ 	.short	(.L_5 - .L_4)
	.align		4
.L_4:
        /*001c*/ 	.word	index@(_Z8Kernel_2PiS_S_S_S_S_S_S_S_S_S_S_S_iiiiiii)
        /*0020*/ 	.word	0x00000000
.L_5:


//--------------------- .nv.compat                --------------------------
	.section	.nv.compat,"",@"SHT_CUDA_COMPAT_INFO"
	.align	4
        /*0000*/ 	.byte	0x02, 0x09, 0x00, 0x00, 0x02, 0x02, 0x01, 0x00, 0x02, 0x05, 0x05, 0x00, 0x03, 0x07, 0x01, 0x01
        /*0010*/ 	.byte	0x02, 0x03, 0x00, 0x00, 0x02, 0x06, 0x01, 0x00, 0x04, 0x0b, 0x08, 0x00, 0x09, 0x00, 0x00, 0x00
        /*0020*/ 	.byte	0x00, 0x00, 0x00, 0x00


//--------------------- .nv.info._Z8Kernel_2PiS_S_S_S_S_S_S_S_S_S_S_S_iiiiiii --------------------------
	.section	.nv.info._Z8Kernel_2PiS_S_S_S_S_S_S_S_S_S_S_S_iiiiiii,"",@"SHT_CUDA_INFO"
	.sectionflags	@""
	.align	4


	//----- nvinfo : EIATTR_CUDA_API_VERSION
	.align		4
        /*0000*/ 	.byte	0x04, 0x37
        /*0002*/ 	.short	(.L_7 - .L_6)
.L_6:
        /*0004*/ 	.word	0x00000082


	//----- nvinfo : EIATTR_KPARAM_INFO
	.align		4
.L_7:
        /*0008*/ 	.byte	0x04, 0x17
        /*000a*/ 	.short	(.L_9 - .L_8)
.L_8:
        /*000c*/ 	.word	0x00000000
        /*0010*/ 	.short	0x0013
        /*0012*/ 	.short	0x0080
        /*0014*/ 	.byte	0x00, 0xf0, 0x11, 0x00


	//----- nvinfo : EIATTR_KPARAM_INFO
	.align		4
.L_9:
        /*0018*/ 	.byte	0x04, 0x17
        /*001a*/ 	.short	(.L_11 - .L_10)
.L_10:
        /*001c*/ 	.word	0x00000000
        /*0020*/ 	.short	0x0012
        /*0022*/ 	.short	0x007c
        /*0024*/ 	.byte	0x00, 0xf0, 0x11, 0x00


	//----- nvinfo : EIATTR_KPARAM_INFO
	.align		4
.L_11:
        /*0028*/ 	.byte	0x04, 0x17
        /*002a*/ 	.short	(.L_13 - .L_12)
.L_12:
        /*002c*/ 	.word	0x00000000
        /*0030*/ 	.short	0x0011
        /*0032*/ 	.short	0x0078
        /*0034*/ 	.byte	0x00, 0xf0, 0x11, 0x00


	//----- nvinfo : EIATTR_KPARAM_INFO
	.align		4
.L_13:
        /*0038*/ 	.byte	0x04, 0x17
        /*003a*/ 	.short	(.L_15 - .L_14)
.L_14:
        /*003c*/ 	.word	0x00000000
        /*0040*/ 	.short	0x0010
        /*0042*/ 	.short	0x0074
        /*0044*/ 	.byte	0x00, 0xf0, 0x11, 0x00


	//----- nvinfo : EIATTR_KPARAM_INFO
	.align		4
.L_15:
        /*0048*/ 	.byte	0x04, 0x17
        /*004a*/ 	.short	(.L_17 - .L_16)
.L_16:
        /*004c*/ 	.word	0x00000000
        /*0050*/ 	.short	0x000f
        /*0052*/ 	.short	0x0070
        /*0054*/ 	.byte	0x00, 0xf0, 0x11, 0x00


	//----- nvinfo : EIATTR_KPARAM_INFO
	.align		4
.L_17:
        /*0058*/ 	.byte	0x04, 0x17
        /*005a*/ 	.short	(.L_19 - .L_18)
.L_18:
        /*005c*/ 	.word	0x00000000
        /*0060*/ 	.short	0x000e
        /*0062*/ 	.short	0x006c
        /*0064*/ 	.byte	0x00, 0xf0, 0x11, 0x00


	//----- nvinfo : EIATTR_KPARAM_INFO
	.align		4
.L_19:
        /*0068*/ 	.byte	0x04, 0x17
        /*006a*/ 	.short	(.L_21 - .L_20)
.L_20:
        /*006c*/ 	.word	0x00000000
        /*0070*/ 	.short	0x000d
        /*0072*/ 	.short	0x0068
        /*0074*/ 	.byte	0x00, 0xf0, 0x11, 0x00


	//----- nvinfo : EIATTR_KPARAM_INFO
	.align		4
.L_21:
        /*0078*/ 	.byte	0x04, 0x17
        /*007a*/ 	.short	(.L_23 - .L_22)
.L_22:
        /*007c*/ 	.word	0x00000000
        /*0080*/ 	.short	0x000c
        /*0082*/ 	.short	0x0060
        /*0084*/ 	.byte	0x00, 0xf5, 0x21, 0x00


	//----- nvinfo : EIATTR_KPARAM_INFO
	.align		4
.L_23:
        /*0088*/ 	.byte	0x04, 0x17
        /*008a*/ 	.short	(.L_25 - .L_24)
.L_24:
        /*008c*/ 	.word	0x00000000
        /*0090*/ 	.short	0x000b
        /*0092*/ 	.short	0x0058
        /*0094*/ 	.byte	0x00, 0xf5, 0x21, 0x00


	//----- nvinfo : EIATTR_KPARAM_INFO
	.align		4
.L_25:
        /*0098*/ 	.byte	0x04, 0x17
        /*009a*/ 	.short	(.L_27 - .L_26)
.L_26:
        /*009c*/ 	.word	0x00000000
        /*00a0*/ 	.short	0x000a
        /*00a2*/ 	.short	0x0050
        /*00a4*/ 	.byte	0x00, 0xf5, 0x21, 0x00


	//----- nvinfo : EIATTR_KPARAM_INFO
	.align		4
.L_27:
        /*00a8*/ 	.byte	0x04, 0x17
        /*00aa*/ 	.short	(.L_29 - .L_28)
.L_28:
        /*00ac*/ 	.word	0x00000000
        /*00b0*/ 	.short	0x0009
        /*00b2*/ 	.short	0x0048
        /*00b4*/ 	.byte	0x00, 0xf5, 0x21, 0x00


	//----- nvinfo : EIATTR_KPARAM_INFO
	.align		4
.L_29:
        /*00b8*/ 	.byte	0x04, 0x17
        /*00ba*/ 	.short	(.L_31 - .L_30)
.L_30:
        /*00bc*/ 	.word	0x00000000
        /*00c0*/ 	.short	0x0008
        /*00c2*/ 	.short	0x0040
        /*00c4*/ 	.byte	0x00, 0xf5, 0x21, 0x00


	//----- nvinfo : EIATTR_KPARAM_INFO
	.align		4
.L_31:
        /*00c8*/ 	.byte	0x04, 0x17
        /*00ca*/ 	.short	(.L_33 - .L_32)
.L_32:
        /*00cc*/ 	.word	0x00000000
        /*00d0*/ 	.short	0x0007
        /*00d2*/ 	.short	0x0038
        /*00d4*/ 	.byte	0x00, 0xf5, 0x21, 0x00


	//----- nvinfo : EIATTR_KPARAM_INFO
	.align		4
.L_33:
        /*00d8*/ 	.byte	0x04, 0x17
        /*00da*/ 	.short	(.L_35 - .L_34)
.L_34:
        /*00dc*/ 	.word	0x00000000
        /*00e0*/ 	.short	0x0006
        /*00e2*/ 	.short	0x0030
        /*00e4*/ 	.byte	0x00, 0xf5, 0x21, 0x00


	//----- nvinfo : EIATTR_KPARAM_INFO
	.align		4
.L_35:
        /*00e8*/ 	.byte	0x04, 0x17
        /*00ea*/ 	.short	(.L_37 - .L_36)
.L_36:
        /*00ec*/ 	.word	0x00000000
        /*00f0*/ 	.short	0x0005
        /*00f2*/ 	.short	0x0028
        /*00f4*/ 	.byte	0x00, 0xf5, 0x21, 0x00


	//----- nvinfo : EIATTR_KPARAM_INFO
	.align		4
.L_37:
        /*00f8*/ 	.byte	0x04, 0x17
        /*00fa*/ 	.short	(.L_39 - .L_38)
.L_38:
        /*00fc*/ 	.word	0x00000000
        /*0100*/ 	.short	0x0004
        /*0102*/ 	.short	0x0020
        /*0104*/ 	.byte	0x00, 0xf5, 0x21, 0x00


	//----- nvinfo : EIATTR_KPARAM_INFO
	.align		4
.L_39:
        /*0108*/ 	.byte	0x04, 0x17
        /*010a*/ 	.short	(.L_41 - .L_40)
.L_40:
        /*010c*/ 	.word	0x00000000
        /*0110*/ 	.short	0x0003
        /*0112*/ 	.short	0x0018
        /*0114*/ 	.byte	0x00, 0xf5, 0x21, 0x00


	//----- nvinfo : EIATTR_KPARAM_INFO
	.align		4
.L_41:
        /*0118*/ 	.byte	0x04, 0x17
        /*011a*/ 	.short	(.L_43 - .L_42)
.L_42:
        /*011c*/ 	.word	0x00000000
        /*0120*/ 	.short	0x0002
        /*0122*/ 	.short	0x0010
        /*0124*/ 	.byte	0x00, 0xf5, 0x21, 0x00


	//----- nvinfo : EIATTR_KPARAM_INFO
	.align		4
.L_43:
        /*0128*/ 	.byte	0x04, 0x17
        /*012a*/ 	.short	(.L_45 - .L_44)
.L_44:
        /*012c*/ 	.word	0x00000000
        /*0130*/ 	.short	0x0001
        /*0132*/ 	.short	0x0008
        /*0134*/ 	.byte	0x00, 0xf5, 0x21, 0x00


	//----- nvinfo : EIATTR_KPARAM_INFO
	.align		4
.L_45:
        /*0138*/ 	.byte	0x04, 0x17
        /*013a*/ 	.short	(.L_47 - .L_46)
.L_46:
        /*013c*/ 	.word	0x00000000
        /*0140*/ 	.short	0x0000
        /*0142*/ 	.short	0x0000
        /*0144*/ 	.byte	0x00, 0xf5, 0x21, 0x00


	//----- nvinfo : EIATTR_SPARSE_MMA_MASK
	.align		4
.L_47:
        /*0148*/ 	.byte	0x03, 0x50
        /*014a*/ 	.short	0x0000


	//----- nvinfo : EIATTR_MAXREG_COUNT
	.align		4
        /*014c*/ 	.byte	0x03, 0x1b
        /*014e*/ 	.short	0x00ff


	//----- nvinfo : EIATTR_NUM_BARRIERS
	.align		4
        /*0150*/ 	.byte	0x02, 0x4c
        /*0152*/ 	.byte	0x01
	.zero		1


	//----- nvinfo : EIATTR_MERCURY_ISA_VERSION
	.align		4
        /*0154*/ 	.byte	0x03, 0x5f
        /*0156*/ 	.short	0x0101


	//----- nvinfo : EIATTR_VRC_CTA_INIT_COUNT
	.align		4
        /*0158*/ 	.byte	0x02, 0x4a
	.zero		1
	.zero		1


	//----- nvinfo : EIATTR_EXIT_INSTR_OFFSETS
	.align		4
        /*015c*/ 	.byte	0x04, 0x1c
        /*015e*/ 	.short	(.L_49 - .L_48)


	//   ....[0]....
.L_48:
        /*0160*/ 	.word	0x00001990


	//----- nvinfo : EIATTR_CRS_STACK_SIZE
	.align		4
.L_49:
        /*0164*/ 	.byte	0x04, 0x1e
        /*0166*/ 	.short	(.L_51 - .L_50)
.L_50:
        /*0168*/ 	.word	0x00000000


	//----- nvinfo : EIATTR_CBANK_PARAM_SIZE
	.align		4
.L_51:
        /*016c*/ 	.byte	0x03, 0x19
        /*016e*/ 	.short	0x0084


	//----- nvinfo : EIATTR_PARAM_CBANK
	.align		4
        /*0170*/ 	.byte	0x04, 0x0a
        /*0172*/ 	.short	(.L_53 - .L_52)
	.align		4
.L_52:
        /*0174*/ 	.word	index@(.nv.constant0._Z8Kernel_2PiS_S_S_S_S_S_S_S_S_S_S_S_iiiiiii)
        /*0178*/ 	.short	0x0380
        /*017a*/ 	.short	0x0084


	//----- nvinfo : EIATTR_SW_WAR
	.align		4
.L_53:
        /*017c*/ 	.byte	0x04, 0x36
        /*017e*/ 	.short	(.L_55 - .L_54)
.L_54:
        /*0180*/ 	.word	0x00000008
.L_55:


//--------------------- .nv.callgraph             --------------------------
	.section	.nv.callgraph,"",@"SHT_CUDA_CALLGRAPH"
	.align	4
	.sectionentsize	8
	.align		4
        /*0000*/ 	.word	0x00000000
	.align		4
        /*0004*/ 	.word	0xffffffff
	.align		4
        /*0008*/ 	.word	0x00000000
	.align		4
        /*000c*/ 	.word	0xfffffffe
	.align		4
        /*0010*/ 	.word	0x00000000
	.align		4
        /*0014*/ 	.word	0xfffffffd
	.align		4
        /*0018*/ 	.word	0x00000000
	.align		4
        /*001c*/ 	.word	0xfffffffc


//--------------------- .text._Z8Kernel_2PiS_S_S_S_S_S_S_S_S_S_S_S_iiiiiii --------------------------
	.section	.text._Z8Kernel_2PiS_S_S_S_S_S_S_S_S_S_S_S_iiiiiii,"ax",@progbits
	.align	128
        .global         _Z8Kernel_2PiS_S_S_S_S_S_S_S_S_S_S_S_iiiiiii
        .type           _Z8Kernel_2PiS_S_S_S_S_S_S_S_S_S_S_S_iiiiiii,@function
        .size           _Z8Kernel_2PiS_S_S_S_S_S_S_S_S_S_S_S_iiiiiii,(.L_x_24 - _Z8Kernel_2PiS_S_S_S_S_S_S_S_S_S_S_S_iiiiiii)
        .other          _Z8Kernel_2PiS_S_S_S_S_S_S_S_S_S_S_S_iiiiiii,@"STO_CUDA_ENTRY STV_DEFAULT"
_Z8Kernel_2PiS_S_S_S_S_S_S_S_S_S_S_S_iiiiiii:
.text._Z8Kernel_2PiS_S_S_S_S_S_S_S_S_S_S_S_iiiiiii:
[----:B------:R-:W-:Y:S08]  /*0000*/  LDC R1, c[0x0][0x37c] ;  /* 0x0000df00ff017b82 */ /* 0x000ff00000000800 */
[----:B------:R-:W0:Y:S01]  /*0010*/  S2UR UR6, SR_CTAID.X ;  /* 0x00000000000679c3 */ /* 0x000e220000002500 */
[----:B------:R-:W0:Y:S02]  /*0020*/  LDCU UR4, c[0x0][0x3e8] ;  /* 0x00007d00ff0477ac */ /* 0x000e240008000800 */
[----:B0-----:R-:W-:-:S09]  /*0030*/  UISETP.GE.AND UP0, UPT, UR6, UR4, UPT ;  /* 0x000000040600728c */ /* 0x001fd2000bf06270 */
[----:B------:R-:W-:Y:S05]  /*0040*/  BRA.U UP0, `(.L_x_0) ;  /* 0x00000019004c7547 */ /* 0x000fea000b800000 */
[----:B------:R-:W0:Y:S01]  /*0050*/  LDC R5, c[0x0][0x360] ;  /* 0x0000d800ff057b82 */ /* 0x000e220000000800 */
[----:B------:R-:W1:Y:S01]  /*0060*/  LDCU UR5, c[0x0][0x3ec] ;  /* 0x00007d80ff0577ac */ /* 0x000e620008000800 */
[----:B------:R-:W-:Y:S01]  /*0070*/  IMAD.U32 R6, RZ, RZ, UR6 ;  /* 0x00000006ff067e24 */ /* 0x000fe2000f8e00ff */
[----:B------:R-:W2:Y:S01]  /*0080*/  LDCU.64 UR10, c[0x0][0x358] ;  /* 0x00006b00ff0a77ac */ /* 0x000ea20008000a00 */
[----:B-1----:R-:W-:-:S04]  /*0090*/  ULOP3.LUT UR4, URZ, UR5, URZ, 0x33, !UPT ;  /* 0x00000005ff047292 */ /* 0x002fc8000f8e33ff */
[----:B--2---:R-:W-:-:S12]  /*00a0*/  UIMAD UR4, UR4, UR5, UR4 ;  /* 0x00000005040472a4 */ /* 0x004fd8000f8e0204 */
.L_x_22:
[----:B-1----:R-:W1:Y:S08]  /*00b0*/  LDC.64 R18, c[0x0][0x3c8] ;  /* 0x0000f200ff127b82 */ /* 0x002e700000000a00 */
[----:B------:R-:W2:Y:S08]  /*00c0*/  LDC.64 R20, c[0x0][0x3d0] ;  /* 0x0000f400ff147b82 */ /* 0x000eb00000000a00 */
[----:B-----5:R-:W3:Y:S01]  /*00d0*/  LDC R9, c[0x0][0x400] ;  /* 0x00010000ff097b82 */ /* 0x020ee20000000800 */
[----:B-1----:R-:W-:-:S07]  /*00e0*/  IMAD.WIDE R18, R6, 0x4, R18 ;  /* 0x0000000406127825 */ /* 0x002fce00078e0212 */
[----:B------:R-:W1:Y:S01]  /*00f0*/  LDC R11, c[0x0][0x3ec] ;  /* 0x0000fb00ff0b7b82 */ /* 0x000e620000000800 */
[----:B------:R-:W3:Y:S01]  /*0100*/  LDG.E R12, desc[UR10][R18.64] ;  /* 0x0000000a120c7981 */ /* 0x000ee2000c1e1900 */
[----:B--2---:R-:W-:-:S06]  /*0110*/  IMAD.WIDE R20, R6, 0x4, R20 ;  /* 0x0000000406147825 */ /* 0x004fcc00078e0214 */
[----:B------:R-:W2:Y:S01]  /*0120*/  LDC.64 R16, c[0x0][0x3c0] ;  /* 0x0000f000ff107b82 */ /* 0x000ea20000000a00 */
[----:B------:R-:W4:Y:S01]  /*0130*/  LDG.E R7, desc[UR10][R20.64] ;  /* 0x0000000a14077981 */ /* 0x000f22000c1e1900 */
[----:B---3--:R-:W-:-:S04]  /*0140*/  IADD3 R8, PT, PT, R12, 0x1, -R9 ;  /* 0x000000010c087810 */ /* 0x008fc80007ffe809 */
[----:B-1----:R-:W-:Y:S02]  /*0150*/  VIMNMX R8, PT, PT, R8, R11, PT ;  /* 0x0000000b08087248 */ /* 0x002fe40003fe0100 */
[----:B----4-:R-:W-:-:S04]  /*0160*/  VIADDMNMX R9, R7, 0x1, R11, PT ;  /* 0x0000000107097846 */ /* 0x010fc8000380010b */
[----:B------:R-:W-:-:S04]  /*0170*/  IADD3 R9, PT, PT, R9, -0x1, R8 ;  /* 0xffffffff09097810 */ /* 0x000fc80007ffe008 */
[----:B------:R-:W-:-:S13]  /*0180*/  ISETP.GE.AND P0, PT, R9, 0x1, PT ;  /* 0x000000010900780c */ /* 0x000fda0003f06270 */
[----:B--2---:R-:W-:Y:S05]  /*0190*/  @!P0 BRA `(.L_x_1) ;  /* 0x0000001400dc8947 */ /* 0x004fea0003800000 */
[C---:B------:R-:W-:Y:S01]  /*01a0*/  IMAD.WIDE R16, R6.reuse, 0x4, R16 ;  /* 0x0000000406107825 */ /* 0x040fe200078e0210 */
[----:B------:R-:W1:Y:S01]  /*01b0*/  S2R R10, SR_TID.X ;  /* 0x00000000000a7919 */ /* 0x000e620000002100 */
[----:B------:R-:W1:Y:S03]  /*01c0*/  LDCU UR7, c[0x0][0x400] ;  /* 0x00008000ff0777ac */ /* 0x000e660008000800 */
[----:B------:R2:W5:Y:S01]  /*01d0*/  LDG.E R9, desc[UR10][R16.64] ;  /* 0x0000000a10097981 */ /* 0x000562000c1e1900 */
[----:B------:R-:W3:Y:S01]  /*01e0*/  LDCU UR5, c[0x0][0x3ec] ;  /* 0x00007d80ff0577ac */ /* 0x000ee20008000800 */
[----:B------:R-:W-:Y:S01]  /*01f0*/  IMAD R11, R6, R11, RZ ;  /* 0x0000000b060b7224 */ /* 0x000fe200078e02ff */
[----:B------:R-:W4:Y:S03]  /*0200*/  LDCU.64 UR12, c[0x0][0x3f8] ;  /* 0x00007f00ff0c77ac */ /* 0x000f260008000a00 */
[----:B------:R-:W-:Y:S01]  /*0210*/  VIADD R14, R11, 0xffffffff ;  /* 0xffffffff0b0e7836 */ /* 0x000fe20000000000 */
[----:B---3--:R-:W-:-:S04]  /*0220*/  UIMAD UR6, UR5, UR5, UR5 ;  /* 0x00000005050672a4 */ /* 0x008fc8000f8e0205 */
[----:B------:R-:W-:Y:S01]  /*0230*/  UIADD3.X UR6, UPT, UPT, UR6, UR5, URZ, UPT, !UPT ;  /* 0x0000000506067290 */ /* 0x000fe2000bffe4ff */
[----:B-1----:R-:W-:-:S04]  /*0240*/  VIADD R13, R10, -UR7 ;  /* 0x800000070a0d7c36 */ /* 0x002fc80008000000 */
[----:B------:R-:W-:Y:S02]  /*0250*/  IMAD.IADD R12, R13, 0x1, R12 ;  /* 0x000000010d0c7824 */ /* 0x000fe400078e020c */
[----:B--2-4-:R-:W-:-:S07]  /*0260*/  IMAD.MOV.U32 R13, RZ, RZ, RZ ;  /* 0x000000ffff0d7224 */ /* 0x014fce00078e00ff */
.L_x_21:
[----:B-1----:R-:W1:Y:S01]  /*0270*/  LDC R2, c[0x0][0x3ec] ;  /* 0x0000fb00ff027b82 */ /* 0x002e620000000800 */
[----:B------:R-:W-:Y:S01]  /*0280*/  VIADD R15, R15, 0x1 ;  /* 0x000000010f0f7836 */ /* 0x000fe20000000000 */
[----:B------:R-:W-:Y:S01]  /*0290*/  ISETP.GE.AND P0, PT, R13, R8, PT ;  /* 0x000000080d00720c */ /* 0x000fe20003f06270 */
[----:B------:R-:W-:Y:S05]  /*02a0*/  WARPSYNC.ALL ;  /* 0x0000000000007948 */ /* 0x000fea0003800000 */
[----:B------:R-:W-:-:S04]  /*02b0*/  SEL R15, R15, RZ, P0 ;  /* 0x000000ff0f0f7207 */ /* 0x000fc80000000000 */
[----:B------:R-:W-:Y:S02]  /*02c0*/  IADD3 R35, PT, PT, R15, R10, RZ ;  /* 0x0000000a0f237210 */ /* 0x000fe40007ffe0ff */
[----:B-1----:R-:W-:-:S04]  /*02d0*/  VIADDMNMX R2, R7, 0x1, R2, PT ;  /* 0x0000000107027846 */ /* 0x002fc80003800102 */
[----:B------:R-:W-:Y:S01]  /*02e0*/  VIADDMNMX R16, R13, 0x1, R2, PT ;  /* 0x000000010d107846 */ /* 0x000fe20003800102 */
[----:B------:R-:W-:Y:S03]  /*02f0*/  BAR.SYNC.DEFER_BLOCKING 0x0 ;  /* 0x0000000000007b1d */ /* 0x000fe60000010000 */
[----:B------:R-:W-:-:S13]  /*0300*/  ISETP.GE.AND P0, PT, R35, R16, PT ;  /* 0x000000102300720c */ /* 0x000fda0003f06270 */
[----:B------:R-:W-:Y:S05]  /*0310*/  @P0 BRA `(.L_x_2) ;  /* 0x0000000400940947 */ /* 0x000fea0003800000 */
[----:B------:R-:W-:Y:S01]  /*0320*/  IMAD R2, R6, UR6, RZ ;  /* 0x0000000606027c24 */ /* 0x000fe2000f8e02ff */
[----:B------:R-:W-:Y:S01]  /*0330*/  IADD3 R38, PT, PT, -R13, R12, R15 ;  /* 0x0000000c0d267210 */ /* 0x000fe20007ffe10f */
[-C--:B------:R-:W-:Y:S02]  /*0340*/  IMAD R40, R8, R35.reuse, R8 ;  /* 0x0000002308287224 */ /* 0x080fe400078e0208 */
[----:B------:R-:W-:Y:S02]  /*0350*/  IMAD.IADD R17, R2, 0x1, R13 ;  /* 0x0000000102117824 */ /* 0x000fe400078e020d */
[----:B------:R-:W-:Y:S02]  /*0360*/  IMAD.SHL.U32 R36, R35, 0x4, RZ ;  /* 0x0000000423247824 */ /* 0x000fe400078e00ff */
[----:B------:R-:W-:Y:S01]  /*0370*/  IMAD.IADD R34, R7, 0x1, -R35 ;  /* 0x0000000107227824 */ /* 0x000fe200078e0a23 */
[----:B------:R-:W-:Y:S01]  /*0380*/  IADD3 R40, PT, PT, R17, 0x2, R40 ;  /* 0x0000000211287810 */ /* 0x000fe20007ffe028 */
[----:B------:R-:W-:-:S07]  /*0390*/  IMAD R17, R8, R35, R17 ;  /* 0x0000002308117224 */ /* 0x000fce00078e0211 */
.L_x_3:
[----:B------:R-:W1:Y:S01]  /*03a0*/  LDC.64 R24, c[0x0][0x380] ;  /* 0x0000e000ff187b82 */ /* 0x000e620000000a00 */
[----:B------:R-:W-:Y:S07]  /*03b0*/  WARPSYNC.ALL ;  /* 0x0000000000007948 */ /* 0x000fee0003800000 */
[----:B------:R-:W2:Y:S08]  /*03c0*/  LDC.64 R22, c[0x0][0x388] ;  /* 0x0000e200ff167b82 */ /* 0x000eb00000000a00 */
[----:B------:R-:W3:Y:S01]  /*03d0*/  LDC.64 R30, c[0x0][0x3b0] ;  /* 0x0000ec00ff1e7b82 */ /* 0x000ee20000000a00 */
[----:B-1----:R-:W-:-:S07]  /*03e0*/  IMAD.WIDE R26, R17, 0x4, R24 ;  /* 0x00000004111a7825 */ /* 0x002fce00078e0218 */
[----:B------:R-:W-:Y:S08]  /*03f0*/  BAR.SYNC.DEFER_BLOCKING 0x0 ;  /* 0x0000000000007b1d */ /* 0x000ff00000010000 */
[----:B------:R-:W1:Y:S01]  /*0400*/  LDC.64 R32, c[0x0][0x3b8] ;  /* 0x0000ee00ff207b82 */ /* 0x000e620000000a00 */
[----:B--2---:R-:W-:-:S07]  /*0410*/  IMAD.WIDE R44, R17, 0x4, R22 ;  /* 0x00000004112c7825 */ /* 0x004fce00078e0216 */
[----:B------:R-:W2:Y:S01]  /*0420*/  LDC.64 R28, c[0x0][0x398] ;  /* 0x0000e600ff1c7b82 */ /* 0x000ea20000000a00 */
[----:B------:R-:W4:Y:S04]  /*0430*/  LDG.E R4, desc[UR10][R44.64+0x4] ;  /* 0x0000040a2c047981 */ /* 0x000f28000c1e1900 */
[----:B------:R-:W2:Y:S01]  /*0440*/  LDG.E R26, desc[UR10][R26.64+0x4] ;  /* 0x0000040a1a1a7981 */ /* 0x000ea2000c1e1900 */
[----:B------:R-:W-:Y:S01]  /*0450*/  VIADD R39, R40, 0xffffffff ;  /* 0xffffffff28277836 */ /* 0x000fe20000000000 */
[----:B------:R-:W-:Y:S01]  /*0460*/  IADD3 R2, PT, PT, R17, 0x1, RZ ;  /* 0x0000000111027810 */ /* 0x000fe20007ffe0ff */
[----:B---3--:R-:W-:Y:S01]  /*0470*/  IMAD.WIDE R30, R38, 0x4, R30 ;  /* 0x00000004261e7825 */ /* 0x008fe200078e021e */
[----:B------:R3:W2:Y:S03]  /*0480*/  LDG.E R43, desc[UR10][R44.64] ;  /* 0x0000000a2c2b7981 */ /* 0x0006a6000c1e1900 */
[----:B-1----:R-:W-:Y:S01]  /*0490*/  IMAD.WIDE R32, R34, 0x4, R32 ;  /* 0x0000000422207825 */ /* 0x002fe200078e0220 */
[----:B------:R1:W2:Y:S03]  /*04a0*/  LDG.E R41, desc[UR10][R30.64] ;  /* 0x0000000a1e297981 */ /* 0x0002a6000c1e1900 */
[----:B------:R-:W-:Y:S01]  /*04b0*/  IMAD.WIDE R24, R39, 0x4, R24 ;  /* 0x0000000427187825 */ /* 0x000fe200078e0218 */
[----:B------:R0:W2:Y:S01]  /*04c0*/  LDG.E R42, desc[UR10][R32.64] ;  /* 0x0000000a202a7981 */ /* 0x0000a2000c1e1900 */
[----:B---3--:R-:W3:Y:S08]  /*04d0*/  LDC.64 R44, c[0x0][0x3a0] ;  /* 0x0000e800ff2c7b82 */ /* 0x008ef00000000a00 */
[----:B-1----:R-:W1:Y:S01]  /*04e0*/  LDC.64 R30, c[0x0][0x390] ;  /* 0x0000e400ff1e7b82 */ /* 0x002e620000000a00 */
[----:B----4-:R-:W-:-:S02]  /*04f0*/  VIADD R4, R4, -UR12 ;  /* 0x8000000c04047c36 */ /* 0x010fc40008000000 */
[----:B--2---:R-:W-:-:S05]  /*0500*/  VIADD R37, R26, -UR13 ;  /* 0x8000000d1a257c36 */ /* 0x004fca0008000000 */
[----:B------:R-:W-:-:S13]  /*0510*/  ISETP.GT.AND P3, PT, R4, R37, PT ;  /* 0x000000250400720c */ /* 0x000fda0003f64270 */
[--C-:B------:R-:W-:Y:S01]  /*0520*/  @P3 IMAD.WIDE R26, R39, 0x4, R28.reuse ;  /* 0x00000004271a3825 */ /* 0x100fe200078e021c */
[----:B------:R-:W-:Y:S03]  /*0530*/  @P3 STG.E desc[UR10][R24.64+0x4], R4 ;  /* 0x0000040418003986 */ /* 0x000fe6000c10190a */
[----:B------:R-:W-:Y:S01]  /*0540*/  @!P3 IMAD.WIDE R28, R2, 0x4, R28 ;  /* 0x00000004021cb825 */ /* 0x000fe200078e021c */
[----:B------:R2:W-:Y:S04]  /*0550*/  @P3 STG.E desc[UR10][R26.64+0x4], R2 ;  /* 0x000004021a003986 */ /* 0x0005e8000c10190a */
[----:B------:R-:W-:Y:S04]  /*0560*/  @!P3 STG.E desc[UR10][R24.64+0x4], R37 ;  /* 0x000004251800b986 */ /* 0x000fe8000c10190a */
[----:B------:R-:W4:Y:S01]  /*0570*/  @!P3 LDG.E R2, desc[UR10][R28.64] ;  /* 0x0000000a1c02b981 */ /* 0x000f22000c1e1900 */
[----:B0-----:R-:W-:-:S04]  /*0580*/  @!P3 IMAD.WIDE R32, R8, 0x4, R28 ;  /* 0x000000040820b825 */ /* 0x001fc800078e021c */
[----:B------:R-:W-:-:S04]  /*0590*/  IMAD.WIDE R22, R39, 0x4, R22 ;  /* 0x0000000427167825 */ /* 0x000fc800078e0216 */
[C---:B-1----:R-:W-:Y:S01]  /*05a0*/  IMAD.WIDE R30, R39.reuse, 0x4, R30 ;  /* 0x00000004271e7825 */ /* 0x042fe200078e021e */
[----:B----4-:R0:W-:Y:S04]  /*05b0*/  @!P3 STG.E desc[UR10][R32.64+0x4], R2 ;  /* 0x000004022000b986 */ /* 0x0101e8000c10190a */
[----:B------:R-:W4:Y:S04]  /*05c0*/  LDG.E R28, desc[UR10][R22.64] ;  /* 0x0000000a161c7981 */ /* 0x000f28000c1e1900 */
[----:B------:R-:W4:Y:S01]  /*05d0*/  LDG.E R29, desc[UR10][R30.64] ;  /* 0x0000000a1e1d7981 */ /* 0x000f22000c1e1900 */
[----:B---3--:R-:W-:Y:S01]  /*05e0*/  IMAD.WIDE R44, R39, 0x4, R44 ;  /* 0x00000004272c7825 */ /* 0x008fe200078e022c */
[----:B------:R-:W-:-:S13]  /*05f0*/  ISETP.NE.AND P1, PT, R41, R42, PT ;  /* 0x0000002a2900720c */ /* 0x000fda0003f25270 */
[----:B--2---:R-:W1:Y:S08]  /*0600*/  @!P1 LDC R26, c[0x0][0x3f0] ;  /* 0x0000fc00ff1a9b82 */ /* 0x004e700000000800 */
[----:B0-----:R-:W0:Y:S01]  /*0610*/  @P1 LDC R32, c[0x0][0x3f4] ;  /* 0x0000fd00ff201b82 */ /* 0x001e220000000800 */
[----:B----4-:R-:W-:Y:S02]  /*0620*/  VIADD R27, R28, -UR12 ;  /* 0x8000000c1c1b7c36 */ /* 0x010fe40008000000 */
[----:B------:R-:W-:-:S05]  /*0630*/  VIADD R24, R29, -UR13 ;  /* 0x8000000d1d187c36 */ /* 0x000fca0008000000 */
[----:B------:R-:W-:-:S13]  /*0640*/  ISETP.GT.AND P0, PT, R27, R24, PT ;  /* 0x000000181b00720c */ /* 0x000fda0003f04270 */
[----:B------:R-:W-:Y:S01]  /*0650*/  @P0 IMAD.MOV.U32 R29, RZ, RZ, R39 ;  /* 0x000000ffff1d0224 */ /* 0x000fe200078e0027 */
[----:B------:R-:W-:Y:S04]  /*0660*/  @P0 STG.E desc[UR10][R30.64+0x4], R27 ;  /* 0x0000041b1e000986 */ /* 0x000fe8000c10190a */
[----:B------:R-:W-:Y:S04]  /*0670*/  @P0 STG.E desc[UR10][R44.64+0x4], R39 ;  /* 0x000004272c000986 */ /* 0x000fe8000c10190a */
[----:B------:R2:W-:Y:S04]  /*0680*/  @!P0 STG.E desc[UR10][R30.64+0x4], R24 ;  /* 0x000004181e008986 */ /* 0x0005e8000c10190a */
[----:B------:R-:W3:Y:S01]  /*0690*/  @!P0 LDG.E R29, desc[UR10][R44.64] ;  /* 0x0000000a2c1d8981 */ /* 0x000ee2000c1e1900 */
[----:B-1----:R-:W-:-:S02]  /*06a0*/  @!P1 IMAD.IADD R25, R43, 0x1, R26 ;  /* 0x000000012b199824 */ /* 0x002fc400078e021a */
[----:B------:R-:W-:-:S05]  /*06b0*/  @P1 IMAD.MOV.U32 R25, RZ, RZ, -0x2 ;  /* 0xfffffffeff191424 */ /* 0x000fca00078e00ff */
[C---:B------:R-:W-:Y:S02]  /*06c0*/  ISETP.GE.AND P2, PT, R25.reuse, RZ, PT ;  /* 0x000000ff1900720c */ /* 0x040fe40003f46270 */
[----:B------:R-:W-:Y:S01]  /*06d0*/  VIMNMX R25, PT, PT, R25, -0x1, !PT ;  /* 0xffffffff19197848 */ /* 0x000fe20007fe0100 */
[----:B------:R-:W-:Y:S01]  /*06e0*/  @!P3 IMAD.MOV.U32 R4, RZ, RZ, R37 ;  /* 0x000000ffff04b224 */ /* 0x000fe200078e0025 */
[----:B------:R-:W-:Y:S02]  /*06f0*/  @!P0 MOV R27, R24 ;  /* 0x00000018001b8202 */ /* 0x000fe40000000f00 */
[----:B--2---:R-:W-:Y:S02]  /*0700*/  SEL R31, R25, RZ, P2 ;  /* 0x000000ff191f7207 */ /* 0x004fe40001000000 */
[----:B------:R-:W1:Y:S02]  /*0710*/  LDC.64 R24, c[0x0][0x3a8] ;  /* 0x0000ea00ff187b82 */ /* 0x000e640000000a00 */
[----:B------:R-:W-:Y:S01]  /*0720*/  ISETP.GT.AND P5, PT, R4, R31, PT ;  /* 0x0000001f0400720c */ /* 0x000fe20003fa4270 */
[----:B------:R-:W-:Y:S01]  /*0730*/  @!P1 IMAD.MOV.U32 R3, RZ, RZ, R17 ;  /* 0x000000ffff039224 */ /* 0x000fe200078e0011 */
[----:B------:R-:W-:Y:S01]  /*0740*/  VIMNMX R28, PT, PT, R31, R4, !PT ;  /* 0x000000041f1c7248 */ /* 0x000fe20007fe0100 */
[----:B------:R-:W-:-:S02]  /*0750*/  @!P1 IMAD.MOV.U32 R26, RZ, RZ, -0x2 ;  /* 0xfffffffeff1a9424 */ /* 0x000fc400078e00ff */
[----:B0-----:R-:W-:Y:S01]  /*0760*/  @P1 IMAD.IADD R26, R43, 0x1, R32 ;  /* 0x000000012b1a1824 */ /* 0x001fe200078e0220 */
[----:B------:R-:W0:Y:S01]  /*0770*/  S2UR UR7, SR_CgaCtaId ;  /* 0x00000000000779c3 */ /* 0x000e220000008800 */
[----:B------:R-:W-:Y:S02]  /*0780*/  VIMNMX R31, PT, PT, R28, R27, !PT ;  /* 0x0000001b1c1f7248 */ /* 0x000fe40007fe0100 */
[----:B------:R-:W-:Y:S01]  /*0790*/  ISETP.GT.AND P4, PT, R27, R28, PT ;  /* 0x0000001c1b00720c */ /* 0x000fe20003f84270 */
[----:B------:R-:W-:Y:S01]  /*07a0*/  @P1 IMAD.MOV.U32 R0, RZ, RZ, R17 ;  /* 0x000000ffff001224 */ /* 0x000fe200078e0011 */
[----:B------:R-:W-:Y:S02]  /*07b0*/  ISETP.GT.AND P3, PT, R26, R31, PT ;  /* 0x0000001f1a00720c */ /* 0x000fe40003f64270 */
[C---:B------:R-:W-:Y:S02]  /*07c0*/  @!P5 SEL R2, R40.reuse, R3, !P2 ;  /* 0x000000032802d207 */ /* 0x040fe40005000000 */
[----:B------:R-:W-:Y:S01]  /*07d0*/  VIMNMX R26, PT, PT, R31, R26, !PT ;  /* 0x0000001a1f1a7248 */ /* 0x000fe20007fe0100 */
[----:B------:R-:W-:-:S04]  /*07e0*/  VIADD R31, R40, 0xffffffff ;  /* 0xffffffff281f7836 */ /* 0x000fc80000000000 */
[----:B-1----:R-:W-:Y:S01]  /*07f0*/  IMAD.WIDE R24, R31, 0x4, R24 ;  /* 0x000000041f187825 */ /* 0x002fe200078e0218 */
[----:B------:R-:W-:-:S03]  /*0800*/  UMOV UR5, 0x400 ;  /* 0x0000040000057882 */ /* 0x000fc60000000000 */
[----:B------:R-:W-:Y:S01]  /*0810*/  IMAD.IADD R35, R5, 0x1, R35 ;  /* 0x0000000105237824 */ /* 0x000fe200078e0223 */
[----:B------:R-:W-:Y:S01]  /*0820*/  UIADD3 UR8, UPT, UPT, UR5, 0x200, URZ ;  /* 0x0000020005087890 */ /* 0x000fe2000fffe0ff */
[----:B-----5:R-:W-:Y:S01]  /*0830*/  ISETP.NE.AND P2, PT, R26, R9, PT ;  /* 0x000000091a00720c */ /* 0x020fe20003f45270 */
[----:B0-----:R-:W-:Y:S02]  /*0840*/  ULEA UR5, UR7, UR5, 0x18 ;  /* 0x0000000507057291 */ /* 0x001fe4000f8ec0ff */
[----:B------:R-:W-:Y:S01]  /*0850*/  ULEA UR8, UR7, UR8, 0x18 ;  /* 0x0000000807087291 */ /* 0x000fe2000f8ec0ff */
[----:B------:R-:W-:Y:S02]  /*0860*/  SEL R33, R9, RZ, !P2 ;  /* 0x000000ff09217207 */ /* 0x000fe40005000000 */
[----:B------:R-:W-:-:S04]  /*0870*/  SEL R31, R40, RZ, !P2 ;  /* 0x000000ff281f7207 */ /* 0x000fc80005000000 */
[----:B------:R-:W-:Y:S01]  /*0880*/  STS [R36+UR5], R33 ;  /* 0x0000002124007988 */ /* 0x000fe20008000805 */
[----:B------:R-:W-:-:S03]  /*0890*/  IMAD.IADD R38, R5, 0x1, R38 ;  /* 0x0000000105267824 */ /* 0x000fc600078e0226 */
[----:B------:R0:W-:Y:S01]  /*08a0*/  STS [R36+UR8], R31 ;  /* 0x0000001f24007988 */ /* 0x0001e20008000808 */
[----:B------:R-:W-:Y:S02]  /*08b0*/  IMAD.IADD R34, R34, 0x1, -R5 ;  /* 0x0000000122227824 */ /* 0x000fe400078e0a05 */
[----:B0-----:R-:W-:Y:S01]  /*08c0*/  IMAD R36, R5, 0x4, R36 ;  /* 0x0000000405247824 */ /* 0x001fe200078e0224 */
[----:B---3--:R-:W-:Y:S01]  /*08d0*/  SEL R27, R29, R2, P4 ;  /* 0x000000021d1b7207 */ /* 0x008fe20002000000 */
[----:B------:R1:W-:Y:S03]  /*08e0*/  @!P0 STG.E desc[UR10][R44.64+0x4], R29 ;  /* 0x0000041d2c008986 */ /* 0x0003e6000c10190a */
[----:B------:R-:W-:Y:S01]  /*08f0*/  SEL R27, R0, R27, P3 ;  /* 0x0000001b001b7207 */ /* 0x000fe20001800000 */
[----:B------:R1:W-:Y:S04]  /*0900*/  STG.E desc[UR10][R22.64+0x4], R26 ;  /* 0x0000041a16007986 */ /* 0x0003e8000c10190a */
[----:B------:R1:W-:Y:S01]  /*0910*/  STG.E desc[UR10][R24.64+0x4], R27 ;  /* 0x0000041b18007986 */ /* 0x0003e2000c10190a */
[----:B------:R-:W-:Y:S01]  /*0920*/  ISETP.GE.AND P0, PT, R35, R16, PT ;  /* 0x000000102300720c */ /* 0x000fe20003f06270 */
[----:B------:R-:W-:-:S04]  /*0930*/  IMAD R2, R8, R5, RZ ;  /* 0x0000000508027224 */ /* 0x000fc800078e02ff */
[C---:B------:R-:W-:Y:S01]  /*0940*/  IMAD.IADD R40, R2.reuse, 0x1, R40 ;  /* 0x0000000102287824 */ /* 0x040fe200078e0228 */
[----:B------:R-:W-:-:S07]  /*0950*/  IADD3 R17, PT, PT, R2, R17, RZ ;  /* 0x0000001102117210 */ /* 0x000fce0007ffe0ff */
[----:B-1----:R-:W-:Y:S05]  /*0960*/  @!P0 BRA `(.L_x_3) ;  /* 0xfffffff8008c8947 */ /* 0x002fea000383ffff */
.L_x_2:
[----:B------:R-:W1:Y:S01]  /*0970*/  S2R R4, SR_TID.X ;  /* 0x0000000000047919 */ /* 0x000e620000002100 */
[----:B------:R-:W2:Y:S01]  /*0980*/  LDC R2, c[0x0][0x3ec] ;  /* 0x0000fb00ff027b82 */ /* 0x000ea20000000800 */
[----:B------:R-:W-:Y:S01]  /*0990*/  ISETP.GE.AND P0, PT, R15, R16, PT ;  /* 0x000000100f00720c */ /* 0x000fe20003f06270 */
[----:B------:R-:W-:Y:S05]  /*09a0*/  WARPSYNC.ALL ;  /* 0x0000000000007948 */ /* 0x000fea0003800000 */
[----:B------:R-:W-:Y:S01]  /*09b0*/  BSSY.RECONVERGENT B1, `(.L_x_4) ;  /* 0x00000ef000017945 */ /* 0x000fe20003800200 */
[----:B--2---:R-:W-:Y:S01]  /*09c0*/  VIADDMNMX R17, R7, 0x1, R2, PT ;  /* 0x0000000107117846 */ /* 0x004fe20003800102 */
[----:B------:R-:W-:Y:S01]  /*09d0*/  BAR.SYNC.DEFER_BLOCKING 0x0 ;  /* 0x0000000000007b1d */ /* 0x000fe20000010000 */
[----:B-1----:R-:W-:-:S13]  /*09e0*/  ISETP.NE.OR P0, PT, R4, RZ, P0 ;  /* 0x000000ff0400720c */ /* 0x002fda0000705670 */
[----:B------:R-:W-:Y:S05]  /*09f0*/  @P0 BRA `(.L_x_5) ;  /* 0x0000000c00a80947 */ /* 0x000fea0003800000 */
[----:B------:R-:W-:-:S07]  /*0a00*/  IMAD.MOV.U32 R35, RZ, RZ, R15 ;  /* 0x000000ffff237224 */ /* 0x000fce00078e000f */
.L_x_20:
[----:B-1----:R-:W1:Y:S01]  /*0a10*/  S2R R23, SR_CgaCtaId ;  /* 0x0000000000177919 */ /* 0x002e620000008800 */
[----:B------:R-:W-:Y:S01]  /*0a20*/  MOV R4, 0x400 ;  /* 0x0000040000047802 */ /* 0x000fe20000000f00 */
[----:B------:R-:W-:Y:S01]  /*0a30*/  BSSY.RECONVERGENT B0, `(.L_x_6) ;  /* 0x00000e3000007945 */ /* 0x000fe20003800200 */
[----:B------:R-:W-:Y:S02]  /*0a40*/  MOV R26, R35 ;  /* 0x00000023001a7202 */ /* 0x000fe40000000f00 */
[----:B-1----:R-:W-:-:S05]  /*0a50*/  LEA R2, R23, R4, 0x18 ;  /* 0x0000000417027211 */ /* 0x002fca00078ec0ff */
[----:B------:R-:W-:-:S06]  /*0a60*/  IMAD R2, R35, 0x4, R2 ;  /* 0x0000000423027824 */ /* 0x000fcc00078e0202 */
[----:B------:R-:W1:Y:S02]  /*0a70*/  LDS R2, [R2] ;  /* 0x0000000002027984 */ /* 0x000e640000000800 */
[----:B-1---5:R-:W-:-:S13]  /*0a80*/  ISETP.NE.AND P0, PT, R2, R9, PT ;  /* 0x000000090200720c */ /* 0x022fda0003f05270 */
[----:B------:R-:W-:Y:S05]  /*0a90*/  @P0 BRA `(.L_x_7) ;  /* 0x0000000c00700947 */ /* 0x000fea0003800000 */
[----:B------:R-:W-:Y:S01]  /*0aa0*/  VIADD R4, R4, 0x200 ;  /* 0x0000020004047836 */ /* 0x000fe20000000000 */
[----:B------:R-:W1:Y:S04]  /*0ab0*/  LDC.64 R24, c[0x0][0x388] ;  /* 0x0000e200ff187b82 */ /* 0x000e680000000a00 */
[----:B------:R-:W-:-:S04]  /*0ac0*/  LEA R2, R23, R4, 0x18 ;  /* 0x0000000417027211 */ /* 0x000fc800078ec0ff */
[----:B------:R-:W2:Y:S01]  /*0ad0*/  LDC R4, c[0x0][0x3ec] ;  /* 0x0000fb00ff047b82 */ /* 0x000ea20000000800 */
[----:B------:R-:W-:-:S05]  /*0ae0*/  IMAD R2, R35, 0x4, R2 ;  /* 0x0000000423027824 */ /* 0x000fca00078e0202 */
[----:B------:R-:W1:Y:S02]  /*0af0*/  LDS R28, [R2] ;  /* 0x00000000021c7984 */ /* 0x000e640000000800 */
[----:B------:R-:W3:Y:S01]  /*0b00*/  LDC.64 R22, c[0x0][0x3d8] ;  /* 0x0000f600ff167b82 */ /* 0x000ee20000000a00 */
[----:B-1----:R-:W-:-:S06]  /*0b10*/  IMAD.WIDE R24, R28, 0x4, R24 ;  /* 0x000000041c187825 */ /* 0x002fcc00078e0218 */
[----:B------:R-:W4:Y:S01]  /*0b20*/  LDG.E R24, desc[UR10][R24.64] ;  /* 0x0000000a18187981 */ /* 0x000f22000c1e1900 */
[----:B------:R-:W-:Y:S01]  /*0b30*/  BSSY.RECONVERGENT B2, `(.L_x_8) ;  /* 0x0000044000027945 */ /* 0x000fe20003800200 */
[----:B----4-:R-:W-:-:S04]  /*0b40*/  ISETP.NE.AND P0, PT, R24, RZ, PT ;  /* 0x000000ff1800720c */ /* 0x010fc80003f05270 */
[----:B------:R-:W-:-:S04]  /*0b50*/  ISETP.EQ.OR P0, PT, R28, RZ, !P0 ;  /* 0x000000ff1c00720c */ /* 0x000fc80004702670 */
[----:B--2---:R-:W-:Y:S01]  /*0b60*/  ISETP.LT.OR P0, PT, R4, 0x1, P0 ;  /* 0x000000010400780c */ /* 0x004fe20000701670 */
[----:B------:R-:W-:-:S12]  /*0b70*/  IMAD.MOV.U32 R4, RZ, RZ, RZ ;  /* 0x000000ffff047224 */ /* 0x000fd800078e00ff */
[----:B---3--:R-:W-:Y:S05]  /*0b80*/  @P0 BRA `(.L_x_9) ;  /* 0x0000000000f80947 */ /* 0x008fea0003800000 */
[----:B------:R-:W-:Y:S01]  /*0b90*/  VIADD R32, R8, 0x1 ;  /* 0x0000000108207836 */ /* 0x000fe20000000000 */
[--C-:B------:R-:W-:Y:S01]  /*0ba0*/  SHF.R.S32.HI R29, RZ, 0x1f, R28.reuse ;  /* 0x0000001fff1d7819 */ /* 0x100fe2000001141c */
[----:B------:R-:W-:-:S03]  /*0bb0*/  IMAD.MOV.U32 R36, RZ, RZ, R28 ;  /* 0x000000ffff247224 */ /* 0x000fc600078e001c */
[-C--:B------:R-:W-:Y:S02]  /*0bc0*/  IABS R2, R32.reuse ;  /* 0x0000002000027213 */ /* 0x080fe40000000000 */
[----:B------:R-:W-:Y:S02]  /*0bd0*/  ISETP.NE.AND P1, PT, R32, RZ, PT ;  /* 0x000000ff2000720c */ /* 0x000fe40003f25270 */
[----:B------:R-:W1:Y:S01]  /*0be0*/  I2F.RP R4, R2 ;  /* 0x0000000200047306 */ /* 0x000e620000209400 */
[----:B------:R-:W-:-:S07]  /*0bf0*/  LOP3.LUT R33, RZ, R32, RZ, 0x33, !PT ;  /* 0x00000020ff217212 */ /* 0x000fce00078e33ff */
[----:B-1----:R-:W1:Y:S02]  /*0c00*/  MUFU.RCP R4, R4 ;  /* 0x0000000400047308 */ /* 0x002e640000001000 */
[----:B-1----:R-:W-:Y:S02]  /*0c10*/  VIADD R24, R4, 0xffffffe ;  /* 0x0ffffffe04187836 */ /* 0x002fe40000000000 */
[----:B------:R-:W-:-:S04]  /*0c20*/  IMAD.MOV.U32 R4, RZ, RZ, RZ ;  /* 0x000000ffff047224 */ /* 0x000fc800078e00ff */
[----:B------:R1:W2:Y:S02]  /*0c30*/  F2I.FTZ.U32.TRUNC.NTZ R25, R24 ;  /* 0x0000001800197305 */ /* 0x0002a4000021f000 */
[----:B-1----:R-:W-:Y:S01]  /*0c40*/  IMAD.MOV.U32 R24, RZ, RZ, RZ ;  /* 0x000000ffff187224 */ /* 0x002fe200078e00ff */
[----:B--2---:R-:W-:-:S05]  /*0c50*/  IADD3 R27, PT, PT, RZ, -R25, RZ ;  /* 0x80000019ff1b7210 */ /* 0x004fca0007ffe0ff */
[----:B------:R-:W-:-:S04]  /*0c60*/  IMAD R27, R27, R2, RZ ;  /* 0x000000021b1b7224 */ /* 0x000fc800078e02ff */
[----:B------:R-:W-:-:S07]  /*0c70*/  IMAD.HI.U32 R34, R25, R27, R24 ;  /* 0x0000001b19227227 */ /* 0x000fce00078e0018 */
.L_x_10:
[----:B------:R-:W2:Y:S01]  /*0c80*/  LDG.E R26, desc[UR10][R18.64] ;  /* 0x0000000a121a7981 */ /* 0x000ea2000c1e1900 */
[----:B------:R-:W-:Y:S01]  /*0c90*/  IMAD R31, R6, UR4, RZ ;  /* 0x00000004061f7c24 */ /* 0x000fe2000f8e02ff */
[----:B------:R-:W-:Y:S01]  /*0ca0*/  IABS R24, R32 ;  /* 0x0000002000187213 */ /* 0x000fe20000000000 */
[----:B------:R-:W1:Y:S02]  /*0cb0*/  LDCU.64 UR8, c[0x0][0x3a8] ;  /* 0x00007500ff0877ac */ /* 0x000e640008000a00 */
[----:B------:R-:W-:Y:S02]  /*0cc0*/  IMAD.IADD R31, R31, 0x1, R36 ;  /* 0x000000011f1f7824 */ /* 0x000fe400078e0224 */
[----:B------:R-:W-:Y:S01]  /*0cd0*/  IMAD.MOV R24, RZ, RZ, -R24 ;  /* 0x000000ffff187224 */ /* 0x000fe200078e0a18 */
[----:B------:R-:W3:Y:S02]  /*0ce0*/  LDCU UR5, c[0x0][0x3ec] ;  /* 0x00007d80ff0577ac */ /* 0x000ee40008000800 */
[----:B------:R-:W-:-:S05]  /*0cf0*/  IABS R25, R31 ;  /* 0x0000001f00197213 */ /* 0x000fca0000000000 */
[----:B------:R-:W-:-:S04]  /*0d00*/  IMAD.HI.U32 R27, R34, R25, RZ ;  /* 0x00000019221b7227 */ /* 0x000fc800078e00ff */
[----:B------:R-:W-:Y:S01]  /*0d10*/  IMAD R25, R27, R24, R25 ;  /* 0x000000181b197224 */ /* 0x000fe200078e0219 */
[----:B------:R-:W-:-:S04]  /*0d20*/  IABS R24, R32 ;  /* 0x0000002000187213 */ /* 0x000fc80000000000 */
[----:B------:R-:W-:-:S13]  /*0d30*/  ISETP.GT.U32.AND P2, PT, R2, R25, PT ;  /* 0x000000190200720c */ /* 0x000fda0003f44070 */
[----:B------:R-:W-:Y:S01]  /*0d40*/  @!P2 IADD3 R25, PT, PT, R25, -R24, RZ ;  /* 0x800000181919a210 */ /* 0x000fe20007ffe0ff */
[----:B------:R-:W-:Y:S01]  /*0d50*/  @!P2 VIADD R27, R27, 0x1 ;  /* 0x000000011b1ba836 */ /* 0x000fe20000000000 */
[----:B------:R-:W-:Y:S02]  /*0d60*/  LOP3.LUT R24, R31, R32, RZ, 0x3c, !PT ;  /* 0x000000201f187212 */ /* 0x000fe400078e3cff */
[----:B------:R-:W-:Y:S02]  /*0d70*/  ISETP.GE.U32.AND P0, PT, R25, R2, PT ;  /* 0x000000021900720c */ /* 0x000fe40003f06070 */
[----:B------:R-:W-:Y:S02]  /*0d80*/  ISETP.GE.AND P3, PT, R24, RZ, PT ;  /* 0x000000ff1800720c */ /* 0x000fe40003f66270 */
[----:B------:R-:W4:Y:S09]  /*0d90*/  LDC.64 R24, c[0x0][0x3d8] ;  /* 0x0000f600ff187b82 */ /* 0x000f320000000a00 */
[----:B------:R-:W-:-:S04]  /*0da0*/  @P0 VIADD R27, R27, 0x1 ;  /* 0x000000011b1b0836 */ /* 0x000fc80000000000 */
[----:B------:R-:W-:-:S05]  /*0db0*/  @!P3 IMAD.MOV R27, RZ, RZ, -R27 ;  /* 0x000000ffff1bb224 */ /* 0x000fca00078e0a1b */
[----:B------:R-:W-:Y:S01]  /*0dc0*/  SEL R37, R33, R27, !P1 ;  /* 0x0000001b21257207 */ /* 0x000fe20004800000 */
[----:B------:R-:W-:Y:S02]  /*0dd0*/  IMAD.IADD R27, R11, 0x1, R4 ;  /* 0x000000010b1b7824 */ /* 0x000fe400078e0204 */
[----:B--2---:R-:W-:Y:S02]  /*0de0*/  IMAD.IADD R26, R26, 0x1, -R31 ;  /* 0x000000011a1a7824 */ /* 0x004fe400078e0a1f */
[----:B----4-:R-:W-:Y:S02]  /*0df0*/  IMAD.WIDE R30, R27, 0x4, R24 ;  /* 0x000000041b1e7825 */ /* 0x010fe400078e0218 */
[----:B------:R-:W2:Y:S02]  /*0e00*/  LDC.64 R24, c[0x0][0x3e0] ;  /* 0x0000f800ff187b82 */ /* 0x000ea40000000a00 */
[----:B------:R-:W-:-:S05]  /*0e10*/  IMAD R26, R32, R37, R26 ;  /* 0x00000025201a7224 */ /* 0x000fca00078e021a */
[----:B------:R-:W-:-:S05]  /*0e20*/  IADD3 R39, PT, PT, R26, 0x1, RZ ;  /* 0x000000011a277810 */ /* 0x000fca0007ffe0ff */
[----:B------:R4:W-:Y:S04]  /*0e30*/  STG.E desc[UR10][R30.64], R39 ;  /* 0x000000271e007986 */ /* 0x0009e8000c10190a */
[----:B------:R-:W5:Y:S01]  /*0e40*/  LDG.E R38, desc[UR10][R20.64] ;  /* 0x0000000a14267981 */ /* 0x000f62000c1e1900 */
[----:B-1----:R-:W-:Y:S01]  /*0e50*/  LEA R26, P0, R28, UR8, 0x2 ;  /* 0x000000081c1a7c11 */ /* 0x002fe2000f8010ff */
[----:B--2---:R-:W-:-:S03]  /*0e60*/  IMAD.WIDE R24, R27, 0x4, R24 ;  /* 0x000000041b187825 */ /* 0x004fc600078e0218 */
[----:B------:R-:W-:Y:S02]  /*0e70*/  LEA.HI.X R27, R28, UR9, R29, 0x2, P0 ;  /* 0x000000091c1b7c11 */ /* 0x000fe400080f141d */
[----:B------:R-:W1:Y:S01]  /*0e80*/  LDC.64 R28, c[0x0][0x388] ;  /* 0x0000e200ff1c7b82 */ /* 0x000e620000000a00 */
[----:B-----5:R-:W-:-:S05]  /*0e90*/  IADD3 R37, PT, PT, R38, 0x1, -R37 ;  /* 0x0000000126257810 */ /* 0x020fca0007ffe825 */
[----:B------:R2:W-:Y:S04]  /*0ea0*/  STG.E desc[UR10][R24.64], R37 ;  /* 0x0000002518007986 */ /* 0x0005e8000c10190a */
[----:B------:R-:W1:Y:S02]  /*0eb0*/  LDG.E R27, desc[UR10][R26.64] ;  /* 0x0000000a1a1b7981 */ /* 0x000e64000c1e1900 */
[----:B-1----:R-:W-:-:S06]  /*0ec0*/  IMAD.WIDE R28, R27, 0x4, R28 ;  /* 0x000000041b1c7825 */ /* 0x002fcc00078e021c */
[----:B------:R1:W5:Y:S01]  /*0ed0*/  LDG.E R28, desc[UR10][R28.64] ;  /* 0x0000000a1c1c7981 */ /* 0x000362000c1e1900 */
[----:B------:R-:W-:Y:S01]  /*0ee0*/  VIADD R4, R4, 0x1 ;  /* 0x0000000104047836 */ /* 0x000fe20000000000 */
[----:B----4-:R-:W-:-:S04]  /*0ef0*/  SHF.R.S32.HI R30, RZ, 0x1f, R27 ;  /* 0x0000001fff1e7819 */ /* 0x010fc8000001141b */
[----:B---3--:R-:W-:Y:S01]  /*0f00*/  ISETP.LT.AND P2, PT, R4, UR5, PT ;  /* 0x0000000504007c0c */ /* 0x008fe2000bf41270 */
[----:B-1----:R-:W-:Y:S01]  /*0f10*/  IMAD.MOV.U32 R29, RZ, RZ, R30 ;  /* 0x000000ffff1d7224 */ /* 0x002fe200078e001e */
[----:B-----5:R-:W-:Y:S01]  /*0f20*/  ISETP.NE.AND P0, PT, R28, RZ, PT ;  /* 0x000000ff1c00720c */ /* 0x020fe20003f05270 */
[----:B------:R-:W-:-:S03]  /*0f30*/  IMAD.MOV.U32 R28, RZ, RZ, R27 ;  /* 0x000000ffff1c7224 */ /* 0x000fc600078e001b */
[----:B------:R-:W-:Y:S01]  /*0f40*/  ISETP.NE.AND P0, PT, R27, R36, P0 ;  /* 0x000000241b00720c */ /* 0x000fe20000705270 */
[----:B------:R-:W-:-:S12]  /*0f50*/  IMAD.MOV.U32 R36, RZ, RZ, R27 ;  /* 0x000000ffff247224 */ /* 0x000fd800078e001b */
[----:B--2---:R-:W-:Y:S05]  /*0f60*/  @P0 BRA P2, `(.L_x_10) ;  /* 0xfffffffc00440947 */ /* 0x004fea000103ffff */
.L_x_9:
[----:B------:R-:W-:Y:S05]  /*0f70*/  BSYNC.RECONVERGENT B2 ;  /* 0x0000000000027941 */ /* 0x000fea0003800200 */
.L_x_8:
[----:B------:R-:W-:Y:S01]  /*0f80*/  IMAD.IADD R29, R14, 0x1, R4 ;  /* 0x000000010e1d7824 */ /* 0x000fe200078e0204 */
[----:B------:R-:W2:Y:S03]  /*0f90*/  LDG.E R27, desc[UR10][R18.64] ;  /* 0x0000000a121b7981 */ /* 0x000ea6000c1e1900 */
[----:B------:R-:W-:-:S06]  /*0fa0*/  IMAD.WIDE R24, R29, 0x4, R22 ;  /* 0x000000041d187825 */ /* 0x000fcc00078e0216 */
[----:B------:R-:W2:Y:S01]  /*0fb0*/  LDG.E R24, desc[UR10][R24.64] ;  /* 0x0000000a18187981 */ /* 0x000ea2000c1e1900 */
[----:B------:R-:W-:Y:S01]  /*0fc0*/  BSSY.RELIABLE B2, `(.L_x_11) ;  /* 0x0000012000027945 */ /* 0x000fe20003800100 */
[----:B------:R-:W-:Y:S02]  /*0fd0*/  MOV R2, R13 ;  /* 0x0000000d00027202 */ /* 0x000fe40000000f00 */
[----:B--2---:R-:W-:-:S13]  /*0fe0*/  ISETP.NE.AND P0, PT, R24, R27, PT ;  /* 0x0000001b1800720c */ /* 0x004fda0003f05270 */
[----:B------:R-:W-:Y:S05]  /*0ff0*/  @P0 BRA `(.L_x_12) ;  /* 0x0000000000240947 */ /* 0x000fea0003800000 */
[----:B------:R-:W1:Y:S01]  /*1000*/  LDC.64 R24, c[0x0][0x3e0] ;  /* 0x0000f800ff187b82 */ /* 0x000e620000000a00 */
[----:B------:R-:W2:Y:S01]  /*1010*/  LDG.E R13, desc[UR10][R20.64] ;  /* 0x0000000a140d7981 */ /* 0x000ea2000c1e1900 */
[----:B-1----:R-:W-:-:S06]  /*1020*/  IMAD.WIDE R24, R29, 0x4, R24 ;  /* 0x000000041d187825 */ /* 0x002fcc00078e0218 */
[----:B------:R-:W2:Y:S01]  /*1030*/  LDG.E R24, desc[UR10][R24.64] ;  /* 0x0000000a18187981 */ /* 0x000ea2000c1e1900 */
[----:B------:R-:W-:Y:S01]  /*1040*/  IMAD.MOV.U32 R26, RZ, RZ, R16 ;  /* 0x000000ffff1a7224 */ /* 0x000fe200078e0010 */
[----:B--2---:R-:W-:Y:S02]  /*1050*/  ISETP.NE.AND P0, PT, R24, R13, PT ;  /* 0x0000000d1800720c */ /* 0x004fe40003f05270 */
[----:B------:R-:W-:-:S11]  /*1060*/  IADD3 R13, PT, PT, R17, -0x1, R8 ;  /* 0xffffffff110d7810 */ /* 0x000fd60007ffe008 */
[----:B------:R-:W-:Y:S05]  /*1070*/  @!P0 BREAK.RELIABLE B2 ;  /* 0x0000000000028942 */ /* 0x000fea0003800100 */
[----:B------:R-:W-:Y:S05]  /*1080*/  @!P0 BRA `(.L_x_7) ;  /* 0x0000000400f48947 */ /* 0x000fea0003800000 */
.L_x_12:
[----:B------:R-:W-:Y:S01]  /*1090*/  ISETP.GE.AND P0, PT, R4, 0x1, PT ;  /* 0x000000010400780c */ /* 0x000fe20003f06270 */
[----:B------:R-:W-:Y:S02]  /*10a0*/  IMAD.MOV.U32 R13, RZ, RZ, R2 ;  /* 0x000000ffff0d7224 */ /* 0x000fe400078e0002 */
[----:B------:R-:W-:-:S10]  /*10b0*/  IMAD.MOV.U32 R26, RZ, RZ, R35 ;  /* 0x000000ffff1a7224 */ /* 0x000fd400078e0023 */
[----:B------:R-:W-:Y:S05]  /*10c0*/  @!P0 BREAK.RELIABLE B2 ;  /* 0x0000000000028942 */ /* 0x000fea0003800100 */
[----:B------:R-:W-:Y:S05]  /*10d0*/  @!P0 BRA `(.L_x_7) ;  /* 0x0000000400e08947 */ /* 0x000fea0003800000 */
[----:B------:R-:W-:Y:S05]  /*10e0*/  BSYNC.RELIABLE B2 ;  /* 0x0000000000027941 */ /* 0x000fea0003800100 */
.L_x_11:
[C---:B------:R-:W-:Y:S01]  /*10f0*/  ISETP.GE.U32.AND P0, PT, R4.reuse, 0x8, PT ;  /* 0x000000080400780c */ /* 0x040fe20003f06070 */
[----:B------:R-:W-:Y:S01]  /*1100*/  BSSY.RECONVERGENT B2, `(.L_x_13) ;  /* 0x000002d000027945 */ /* 0x000fe20003800200 */
[----:B------:R-:W-:Y:S01]  /*1110*/  LOP3.LUT R34, R4, 0x7, RZ, 0xc0, !PT ;  /* 0x0000000704227812 */ /* 0x000fe200078ec0ff */
[----:B------:R-:W-:-:S10]  /*1120*/  IMAD.MOV.U32 R37, RZ, RZ, R4 ;  /* 0x000000ffff257224 */ /* 0x000fd400078e0004 */
[----:B------:R-:W-:Y:S05]  /*1130*/  @!P0 BRA `(.L_x_14) ;  /* 0x0000000000a48947 */ /* 0x000fea0003800000 */
[----:B------:R-:W-:Y:S01]  /*1140*/  BSSY.RECONVERGENT B3, `(.L_x_14) ;  /* 0x0000028000037945 */ /* 0x000fe20003800200 */
[----:B------:R-:W-:Y:S01]  /*1150*/  LOP3.LUT R36, R4, 0x7ffffff8, RZ, 0xc0, !PT ;  /* 0x7ffffff804247812 */ /* 0x000fe200078ec0ff */
[----:B------:R-:W-:Y:S01]  /*1160*/  IMAD.MOV.U32 R13, RZ, RZ, RZ ;  /* 0x000000ffff0d7224 */ /* 0x000fe200078e00ff */
[----:B------:R-:W-:Y:S02]  /*1170*/  MOV R32, R4 ;  /* 0x0000000400207202 */ /* 0x000fe40000000f00 */
[----:B------:R-:W-:-:S07]  /*1180*/  SHF.R.S32.HI R39, RZ, 0x1f, R11 ;  /* 0x0000001fff277819 */ /* 0x000fce000001140b */
.L_x_15:
[----:B----4-:R-:W1:Y:S01]  /*1190*/  LDC.64 R28, c[0x0][0x3e0] ;  /* 0x0000f800ff1c7b82 */ /* 0x010e620000000a00 */
[----:B------:R-:W2:Y:S01]  /*11a0*/  LDCU.64 UR8, c[0x0][0x3d8] ;  /* 0x00007b00ff0877ac */ /* 0x000ea20008000a00 */
[----:B------:R-:W-:Y:S01]  /*11b0*/  IMAD.IADD R25, R14, 0x1, R32 ;  /* 0x000000010e197824 */ /* 0x000fe200078e0220 */
[----:B------:R-:W-:Y:S01]  /*11c0*/  IADD3 R33, P0, PT, R11, R32, RZ ;  /* 0x000000200b217210 */ /* 0x000fe20007f1e0ff */
[----:B------:R-:W-:Y:S01]  /*11d0*/  VIADD R13, R13, 0x8 ;  /* 0x000000080d0d7836 */ /* 0x000fe20000000000 */
[----:B------:R-:W3:Y:S01]  /*11e0*/  LDCU.64 UR14, c[0x0][0x3e0] ;  /* 0x00007c00ff0e77ac */ /* 0x000ee20008000a00 */
[----:B------:R-:W-:Y:S01]  /*11f0*/  IMAD.WIDE R30, R25, 0x4, R22 ;  /* 0x00000004191e7825 */ /* 0x000fe200078e0216 */
[----:B------:R-:W-:-:S03]  /*1200*/  LEA.HI.X.SX32 R26, R32, R39, 0x1, P0 ;  /* 0x00000027201a7211 */ /* 0x000fc600000f0eff */
[C---:B------:R-:W-:Y:S01]  /*1210*/  IMAD.SHL.U32 R24, R33.reuse, 0x4, RZ ;  /* 0x0000000421187824 */ /* 0x040fe200078e00ff */
[----:B------:R4:W-:Y:S01]  /*1220*/  STG.E desc[UR10][R30.64], RZ ;  /* 0x000000ff1e007986 */ /* 0x0009e2000c10190a */
[----:B------:R-:W-:Y:S01]  /*1230*/  SHF.L.U64.HI R33, R33, 0x2, R26 ;  /* 0x0000000221217819 */ /* 0x000fe2000001021a */
[----:B------:R-:W-:-:S04]  /*1240*/  VIADD R37, R32, 0xfffffff8 ;  /* 0xfffffff820257836 */ /* 0x000fc80000000000 */
[----:B------:R-:W-:Y:S01]  /*1250*/  IMAD.MOV.U32 R32, RZ, RZ, R37 ;  /* 0x000000ffff207224 */ /* 0x000fe200078e0025 */
[C---:B--2---:R-:W-:Y:S02]  /*1260*/  IADD3 R26, P0, PT, R24.reuse, UR8, RZ ;  /* 0x00000008181a7c10 */ /* 0x044fe4000ff1e0ff */
[----:B---3--:R-:W-:Y:S01]  /*1270*/  IADD3 R24, P1, PT, R24, UR14, RZ ;  /* 0x0000000e18187c10 */ /* 0x008fe2000ff3e0ff */
[----:B-1----:R-:W-:Y:S01]  /*1280*/  IMAD.WIDE R28, R25, 0x4, R28 ;  /* 0x00000004191c7825 */ /* 0x002fe200078e021c */
[C---:B------:R-:W-:Y:S02]  /*1290*/  IADD3.X R27, PT, PT, R33.reuse, UR9, RZ, P0, !PT ;  /* 0x00000009211b7c10 */ /* 0x040fe400087fe4ff */
[----:B------:R-:W-:Y:S02]  /*12a0*/  IADD3.X R25, PT, PT, R33, UR15, RZ, P1, !PT ;  /* 0x0000000f21197c10 */ /* 0x000fe40008ffe4ff */
[----:B------:R4:W-:Y:S01]  /*12b0*/  STG.E desc[UR10][R28.64], RZ ;  /* 0x000000ff1c007986 */ /* 0x0009e2000c10190a */
[----:B------:R-:W-:-:S03]  /*12c0*/  ISETP.NE.AND P0, PT, R13, R36, PT ;  /* 0x000000240d00720c */ /* 0x000fc60003f05270 */
[----:B------:R4:W-:Y:S04]  /*12d0*/  STG.E desc[UR10][R30.64+-0x4], RZ ;  /* 0xfffffcff1e007986 */ /* 0x0009e8000c10190a */
        /* <DEDUP_REMOVED lines=12> */
[----:B------:R4:W-:Y:S01]  /*13a0*/  STG.E desc[UR10][R24.64+-0x20], RZ ;  /* 0xffffe0ff18007986 */ /* 0x0009e2000c10190a */
[----:B------:R-:W-:Y:S05]  /*13b0*/  @P0 BRA `(.L_x_15) ;  /* 0xfffffffc00740947 */ /* 0x000fea000383ffff */
[----:B------:R-:W-:Y:S05]  /*13c0*/  BSYNC.RECONVERGENT B3 ;  /* 0x0000000000037941 */ /* 0x000fea0003800200 */
.L_x_14:
[----:B------:R-:W-:Y:S05]  /*13d0*/  BSYNC.RECONVERGENT B2 ;  /* 0x0000000000027941 */ /* 0x000fea0003800200 */
.L_x_13:
[----:B------:R-:W-:Y:S01]  /*13e0*/  ISETP.NE.AND P0, PT, R34, RZ, PT ;  /* 0x000000ff2200720c */ /* 0x000fe20003f05270 */
[----:B----4-:R-:W-:Y:S01]  /*13f0*/  IMAD.MOV.U32 R26, RZ, RZ, R35 ;  /* 0x000000ffff1a7224 */ /* 0x010fe200078e0023 */
[----:B------:R-:W-:-:S11]  /*1400*/  MOV R13, R2 ;  /* 0x00000002000d7202 */ /* 0x000fd60000000f00 */
[----:B------:R-:W-:Y:S05]  /*1410*/  @!P0 BRA `(.L_x_7) ;  /* 0x0000000400108947 */ /* 0x000fea0003800000 */
[----:B------:R-:W-:Y:S01]  /*1420*/  ISETP.GE.U32.AND P0, PT, R34, 0x4, PT ;  /* 0x000000042200780c */ /* 0x000fe20003f06070 */
[----:B------:R-:W-:Y:S01]  /*1430*/  BSSY.RECONVERGENT B2, `(.L_x_16) ;  /* 0x000001c000027945 */ /* 0x000fe20003800200 */
[----:B------:R-:W-:-:S04]  /*1440*/  LOP3.LUT R32, R4, 0x3, RZ, 0xc0, !PT ;  /* 0x0000000304207812 */ /* 0x000fc800078ec0ff */
[----:B------:R-:W-:-:S07]  /*1450*/  ISETP.NE.AND P1, PT, R32, RZ, PT ;  /* 0x000000ff2000720c */ /* 0x000fce0003f25270 */
[----:B------:R-:W-:Y:S06]  /*1460*/  @!P0 BRA `(.L_x_17) ;  /* 0x0000000000608947 */ /* 0x000fec0003800000 */
[----:B------:R-:W1:Y:S01]  /*1470*/  LDC.64 R24, c[0x0][0x3e0] ;  /* 0x0000f800ff187b82 */ /* 0x000e620000000a00 */
[----:B------:R-:W2:Y:S01]  /*1480*/  LDCU.64 UR8, c[0x0][0x3d8] ;  /* 0x00007b00ff0877ac */ /* 0x000ea20008000a00 */
[----:B------:R-:W-:Y:S01]  /*1490*/  IADD3 R29, P0, PT, R11, R37, RZ ;  /* 0x000000250b1d7210 */ /* 0x000fe20007f1e0ff */
[----:B------:R-:W-:Y:S01]  /*14a0*/  IMAD.IADD R13, R14, 0x1, R37 ;  /* 0x000000010e0d7824 */ /* 0x000fe200078e0225 */
[----:B------:R-:W-:Y:S01]  /*14b0*/  SHF.R.S32.HI R26, RZ, 0x1f, R11 ;  /* 0x0000001fff1a7819 */ /* 0x000fe2000001140b */
[----:B------:R-:W3:Y:S02]  /*14c0*/  LDCU.64 UR14, c[0x0][0x3e0] ;  /* 0x00007c00ff0e77ac */ /* 0x000ee40008000a00 */
[----:B------:R-:W-:Y:S01]  /*14d0*/  IMAD.SHL.U32 R28, R29, 0x4, RZ ;  /* 0x000000041d1c7824 */ /* 0x000fe200078e00ff */
[----:B------:R-:W-:Y:S01]  /*14e0*/  LEA.HI.X.SX32 R26, R37, R26, 0x1, P0 ;  /* 0x0000001a251a7211 */ /* 0x000fe200000f0eff */
[----:B------:R-:W-:-:S03]  /*14f0*/  IMAD.WIDE R30, R13, 0x4, R22 ;  /* 0x000000040d1e7825 */ /* 0x000fc600078e0216 */
[----:B------:R-:W-:Y:S01]  /*1500*/  SHF.L.U64.HI R29, R29, 0x2, R26 ;  /* 0x000000021d1d7819 */ /* 0x000fe2000001021a */
[----:B------:R-:W-:Y:S01]  /*1510*/  VIADD R37, R37, 0xfffffffc ;  /* 0xfffffffc25257836 */ /* 0x000fe20000000000 */
[----:B------:R4:W-:Y:S01]  /*1520*/  STG.E desc[UR10][R30.64], RZ ;  /* 0x000000ff1e007986 */ /* 0x0009e2000c10190a */
[C---:B--2---:R-:W-:Y:S02]  /*1530*/  IADD3 R26, P0, PT, R28.reuse, UR8, RZ ;  /* 0x000000081c1a7c10 */ /* 0x044fe4000ff1e0ff */
[----:B---3--:R-:W-:Y:S01]  /*1540*/  IADD3 R28, P2, PT, R28, UR14, RZ ;  /* 0x0000000e1c1c7c10 */ /* 0x008fe2000ff5e0ff */
[----:B-1----:R-:W-:Y:S01]  /*1550*/  IMAD.WIDE R24, R13, 0x4, R24 ;  /* 0x000000040d187825 */ /* 0x002fe200078e0218 */
[C---:B------:R-:W-:Y:S02]  /*1560*/  IADD3.X R27, PT, PT, R29.reuse, UR9, RZ, P0, !PT ;  /* 0x000000091d1b7c10 */ /* 0x040fe400087fe4ff */
[----:B------:R-:W-:Y:S02]  /*1570*/  IADD3.X R29, PT, PT, R29, UR15, RZ, P2, !PT ;  /* 0x0000000f1d1d7c10 */ /* 0x000fe400097fe4ff */
[----:B------:R4:W-:Y:S04]  /*1580*/  STG.E desc[UR10][R24.64], RZ ;  /* 0x000000ff18007986 */ /* 0x0009e8000c10190a */
[----:B------:R4:W-:Y:S04]  /*1590*/  STG.E desc[UR10][R30.64+-0x4], RZ ;  /* 0xfffffcff1e007986 */ /* 0x0009e8000c10190a */
[----:B------:R4:W-:Y:S04]  /*15a0*/  STG.E desc[UR10][R24.64+-0x4], RZ ;  /* 0xfffffcff18007986 */ /* 0x0009e8000c10190a */
[----:B------:R4:W-:Y:S04]  /*15b0*/  STG.E desc[UR10][R30.64+-0x8], RZ ;  /* 0xfffff8ff1e007986 */ /* 0x0009e8000c10190a */
[----:B------:R4:W-:Y:S04]  /*15c0*/  STG.E desc[UR10][R24.64+-0x8], RZ ;  /* 0xfffff8ff18007986 */ /* 0x0009e8000c10190a */
[----:B------:R4:W-:Y:S04]  /*15d0*/  STG.E desc[UR10][R26.64+-0x10], RZ ;  /* 0xfffff0ff1a007986 */ /* 0x0009e8000c10190a */
[----:B------:R4:W-:Y:S02]  /*15e0*/  STG.E desc[UR10][R28.64+-0x10], RZ ;  /* 0xfffff0ff1c007986 */ /* 0x0009e4000c10190a */
.L_x_17:
[----:B------:R-:W-:Y:S05]  /*15f0*/  BSYNC.RECONVERGENT B2 ;  /* 0x0000000000027941 */ /* 0x000fea0003800200 */
.L_x_16:
[----:B------:R-:W-:Y:S01]  /*1600*/  IMAD.MOV.U32 R13, RZ, RZ, R2 ;  /* 0x000000ffff0d7224 */ /* 0x000fe200078e0002 */
[----:B----4-:R-:W-:Y:S01]  /*1610*/  MOV R26, R35 ;  /* 0x00000023001a7202 */ /* 0x010fe20000000f00 */
[----:B------:R-:W-:Y:S06]  /*1620*/  @!P1 BRA `(.L_x_7) ;  /* 0x00000000008c9947 */ /* 0x000fec0003800000 */
[----:B------:R-:W-:Y:S01]  /*1630*/  LOP3.LUT R4, R4, 0x1, RZ, 0xc0, !PT ;  /* 0x0000000104047812 */ /* 0x000fe200078ec0ff */
[----:B------:R-:W-:Y:S01]  /*1640*/  BSSY.RECONVERGENT B2, `(.L_x_18) ;  /* 0x0000019000027945 */ /* 0x000fe20003800200 */
[----:B------:R-:W-:Y:S02]  /*1650*/  ISETP.NE.AND P0, PT, R32, 0x1, PT ;  /* 0x000000012000780c */ /* 0x000fe40003f05270 */
[----:B------:R-:W-:-:S13]  /*1660*/  ISETP.NE.U32.AND P1, PT, R4, 0x1, PT ;  /* 0x000000010400780c */ /* 0x000fda0003f25070 */
[----:B------:R-:W1:Y:S01]  /*1670*/  @!P1 LDC.64 R28, c[0x0][0x3e0] ;  /* 0x0000f800ff1c9b82 */ /* 0x000e620000000a00 */
[----:B------:R-:W-:Y:S05]  /*1680*/  @!P0 BRA `(.L_x_19) ;  /* 0x0000000000508947 */ /* 0x000fea0003800000 */
[----:B------:R-:W2:Y:S01]  /*1690*/  LDC.64 R32, c[0x0][0x3e0] ;  /* 0x0000f800ff207b82 */ /* 0x000ea20000000a00 */
[----:B------:R-:W3:Y:S01]  /*16a0*/  LDCU.64 UR8, c[0x0][0x3d8] ;  /* 0x00007b00ff0877ac */ /* 0x000ee20008000a00 */
[----:B------:R-:W-:Y:S01]  /*16b0*/  SHF.R.S32.HI R4, RZ, 0x1f, R11 ;  /* 0x0000001fff047819 */ /* 0x000fe2000001140b */
[----:B------:R-:W-:Y:S01]  /*16c0*/  IMAD.IADD R13, R14, 0x1, R37 ;  /* 0x000000010e0d7824 */ /* 0x000fe200078e0225 */
[----:B------:R-:W-:Y:S01]  /*16d0*/  IADD3 R24, P0, PT, R11, R37, RZ ;  /* 0x000000250b187210 */ /* 0x000fe20007f1e0ff */
[----:B------:R-:W4:Y:S02]  /*16e0*/  LDCU.64 UR14, c[0x0][0x3e0] ;  /* 0x00007c00ff0e77ac */ /* 0x000f240008000a00 */
[----:B------:R-:W-:Y:S01]  /*16f0*/  IMAD.WIDE R30, R13, 0x4, R22 ;  /* 0x000000040d1e7825 */ /* 0x000fe200078e0216 */
[----:B------:R-:W-:-:S03]  /*1700*/  LEA.HI.X.SX32 R25, R37, R4, 0x1, P0 ;  /* 0x0000000425197211 */ /* 0x000fc600000f0eff */
[C---:B------:R-:W-:Y:S01]  /*1710*/  IMAD.SHL.U32 R4, R24.reuse, 0x4, RZ ;  /* 0x0000000418047824 */ /* 0x040fe200078e00ff */
[----:B------:R-:W-:Y:S01]  /*1720*/  SHF.L.U64.HI R25, R24, 0x2, R25 ;  /* 0x0000000218197819 */ /* 0x000fe20000010219 */
[----:B------:R0:W-:Y:S01]  /*1730*/  STG.E desc[UR10][R30.64], RZ ;  /* 0x000000ff1e007986 */ /* 0x0001e2000c10190a */
[----:B------:R-:W-:Y:S02]  /*1740*/  VIADD R37, R37, 0xfffffffe ;  /* 0xfffffffe25257836 */ /* 0x000fe40000000000 */
[C---:B---3--:R-:W-:Y:S02]  /*1750*/  IADD3 R26, P0, PT, R4.reuse, UR8, RZ ;  /* 0x00000008041a7c10 */ /* 0x048fe4000ff1e0ff */
[----:B----4-:R-:W-:Y:S01]  /*1760*/  IADD3 R24, P2, PT, R4, UR14, RZ ;  /* 0x0000000e04187c10 */ /* 0x010fe2000ff5e0ff */
[----:B--2---:R-:W-:Y:S01]  /*1770*/  IMAD.WIDE R32, R13, 0x4, R32 ;  /* 0x000000040d207825 */ /* 0x004fe200078e0220 */
[C---:B------:R-:W-:Y:S02]  /*1780*/  IADD3.X R27, PT, PT, R25.reuse, UR9, RZ, P0, !PT ;  /* 0x00000009191b7c10 */ /* 0x040fe400087fe4ff */
[----:B------:R-:W-:-:S02]  /*1790*/  IADD3.X R25, PT, PT, R25, UR15, RZ, P2, !PT ;  /* 0x0000000f19197c10 */ /* 0x000fc400097fe4ff */
[----:B------:R2:W-:Y:S04]  /*17a0*/  STG.E desc[UR10][R32.64], RZ ;  /* 0x000000ff20007986 */ /* 0x0005e8000c10190a */
[----:B------:R2:W-:Y:S04]  /*17b0*/  STG.E desc[UR10][R26.64+-0x8], RZ ;  /* 0xfffff8ff1a007986 */ /* 0x0005e8000c10190a */
[----:B0-----:R2:W-:Y:S02]  /*17c0*/  STG.E desc[UR10][R24.64+-0x8], RZ ;  /* 0xfffff8ff18007986 */ /* 0x0015e4000c10190a */
.L_x_19:
[----:B------:R-:W-:Y:S05]  /*17d0*/  BSYNC.RECONVERGENT B2 ;  /* 0x0000000000027941 */ /* 0x000fea0003800200 */
.L_x_18:
[----:B------:R-:W-:Y:S01]  /*17e0*/  @!P1 IMAD.IADD R37, R14, 0x1, R37 ;  /* 0x000000010e259824 */ /* 0x000fe200078e0225 */
[----:B--2---:R-:W-:Y:S01]  /*17f0*/  MOV R26, R35 ;  /* 0x00000023001a7202 */ /* 0x004fe20000000f00 */
[----:B------:R-:W-:Y:S02]  /*1800*/  IMAD.MOV.U32 R13, RZ, RZ, R2 ;  /* 0x000000ffff0d7224 */ /* 0x000fe400078e0002 */
[----:B------:R-:W-:-:S04]  /*1810*/  @!P1 IMAD.WIDE R22, R37, 0x4, R22 ;  /* 0x0000000425169825 */ /* 0x000fc800078e0216 */
[----:B-1----:R-:W-:Y:S01]  /*1820*/  @!P1 IMAD.WIDE R28, R37, 0x4, R28 ;  /* 0x00000004251c9825 */ /* 0x002fe200078e021c */
[----:B------:R1:W-:Y:S03]  /*1830*/  @!P1 STG.E desc[UR10][R22.64], RZ ;  /* 0x000000ff16009986 */ /* 0x0003e6000c10190a */
[----:B------:R-:W-:Y:S01]  /*1840*/  @!P1 IMAD.MOV.U32 R13, RZ, RZ, R2 ;  /* 0x000000ffff0d9224 */ /* 0x000fe200078e0002 */
[----:B------:R1:W-:Y:S06]  /*1850*/  @!P1 STG.E desc[UR10][R28.64], RZ ;  /* 0x000000ff1c009986 */ /* 0x0003ec000c10190a */
.L_x_7:
[----:B------:R-:W-:Y:S05]  /*1860*/  BSYNC.RECONVERGENT B0 ;  /* 0x0000000000007941 */ /* 0x000fea0003800200 */
.L_x_6:
[----:B------:R-:W-:-:S05]  /*1870*/  VIADD R35, R26, 0x1 ;  /* 0x000000011a237836 */ /* 0x000fca0000000000 */
[----:B------:R-:W-:-:S13]  /*1880*/  ISETP.GE.AND P0, PT, R35, R16, PT ;  /* 0x000000102300720c */ /* 0x000fda0003f06270 */
[----:B------:R-:W-:Y:S05]  /*1890*/  @!P0 BRA `(.L_x_20) ;  /* 0xfffffff0005c8947 */ /* 0x000fea000383ffff */
.L_x_5:
[----:B------:R-:W-:Y:S05]  /*18a0*/  BSYNC.RECONVERGENT B1 ;  /* 0x0000000000017941 */ /* 0x000fea0003800200 */
.L_x_4:
[----:B------:R-:W-:Y:S05]  /*18b0*/  WARPSYNC.ALL ;  /* 0x0000000000007948 */ /* 0x000fea0003800000 */
[----:B------:R-:W-:Y:S01]  /*18c0*/  VIADD R13, R13, 0x1 ;  /* 0x000000010d0d7836 */ /* 0x000fe20000000000 */
[----:B------:R-:W-:Y:S01]  /*18d0*/  IADD3 R2, PT, PT, R17, -0x1, R8 ;  /* 0xffffffff11027810 */ /* 0x000fe20007ffe008 */
[----:B------:R-:W-:Y:S03]  /*18e0*/  BAR.SYNC.DEFER_BLOCKING 0x0 ;  /* 0x0000000000007b1d */ /* 0x000fe60000010000 */
[----:B------:R-:W-:-:S13]  /*18f0*/  ISETP.GE.AND P0, PT, R13, R2, PT ;  /* 0x000000020d00720c */ /* 0x000fda0003f06270 */
[----:B------:R-:W-:Y:S05]  /*1900*/  @!P0 BRA `(.L_x_21) ;  /* 0xffffffe800588947 */ /* 0x000fea000383ffff */
.L_x_1:
[----:B------:R-:W-:Y:S05]  /*1910*/  WARPSYNC.ALL ;  /* 0x0000000000007948 */ /* 0x000fea0003800000 */
[----:B------:R-:W2:Y:S01]  /*1920*/  LDC R7, c[0x0][0x370] ;  /* 0x0000dc00ff077b82 */ /* 0x000ea20000000800 */
[----:B------:R-:W3:Y:S01]  /*1930*/  LDCU UR5, c[0x0][0x3e8] ;  /* 0x00007d00ff0577ac */ /* 0x000ee20008000800 */
[----:B--2---:R-:W-:-:S06]  /*1940*/  IMAD.IADD R6, R7, 0x1, R6 ;  /* 0x0000000107067824 */ /* 0x004fcc00078e0206 */
[----:B------:R-:W-:Y:S01]  /*1950*/  BAR.SYNC.DEFER_BLOCKING 0x0 ;  /* 0x0000000000007b1d */ /* 0x000fe20000010000 */
[----:B---3--:R-:W-:-:S13]  /*1960*/  ISETP.GE.AND P0, PT, R6, UR5, PT ;  /* 0x0000000506007c0c */ /* 0x008fda000bf06270 */
[----:B------:R-:W-:Y:S05]  /*1970*/  @!P0 BRA `(.L_x_22) ;  /* 0xffffffe400cc8947 */ /* 0x000fea000383ffff */
.L_x_0:
[----:B------:R-:W-:Y:S06]  /*1980*/  BAR.SYNC.DEFER_BLOCKING 0x0 ;  /* 0x0000000000007b1d */ /* 0x000fec0000010000 */
[----:B------:R-:W-:Y:S05]  /*1990*/  EXIT ;  /* 0x000000000000794d */ /* 0x000fea0003800000 */
.L_x_23:
[----:B------:R-:W-:-:S00]  /*19a0*/  BRA `(.L_x_23) ;  /* 0xfffffffc00fc7947 */ /* 0x000fc0000383ffff */
[----:B------:R-:W-:-:S00]  /*19b0*/  NOP ;  /* 0x0000000000007918 */ /* 0x000fc00000000000 */
        /* <DEDUP_REMOVED lines=12> */
.L_x_24:


//--------------------- .nv.shared._Z8Kernel_2PiS_S_S_S_S_S_S_S_S_S_S_S_iiiiiii --------------------------
	.section	.nv.shared._Z8Kernel_2PiS_S_S_S_S_S_S_S_S_S_S_S_iiiiiii,"aw",@nobits
	.sectionflags	@""
	.align	4
.nv.shared._Z8Kernel_2PiS_S_S_S_S_S_S_S_S_S_S_S_iiiiiii:
	.zero		2048


//--------------------- .nv.shared.reserved.0     --------------------------
	.section	.nv.shared.reserved.0,"aw",@nobits
	.weak		__nv_reservedSMEM_offset_0_alias
	.size		__nv_reservedSMEM_offset_0_alias, 0, 64
	.other		__nv_reservedSMEM_offset_0_alias,@"STO_CUDA_RESERVED_SHARED STV_DEFAULT"
__nv_reservedSMEM_offset_0_alias:
	.zero		0
	.zero		64


//--------------------- .nv.constant0._Z8Kernel_2PiS_S_S_S_S_S_S_S_S_S_S_S_iiiiiii --------------------------
	.section	.nv.constant0._Z8Kernel_2PiS_S_S_S_S_S_S_S_S_S_S_S_iiiiiii,"a",@progbits
	.sectionflags	@""
	.align	4
.nv.constant0._Z8Kernel_2PiS_S_S_S_S_S_S_S_S_S_S_S_iiiiiii:
	.zero		1028


//--------------------- SYMBOLS --------------------------

	.type		.nv.reservedSmem.offset0,@object
	.size		.nv.reservedSmem.offset0,0x4
	.type		.nv.reservedSmem.cap,@object
	.size		.nv.reservedSmem.cap,0x4
